//
// Generated by NVIDIA NVVM Compiler
//
// Compiler Build ID: CL-36424714
// Cuda compilation tools, release 13.0, V13.0.88
// Based on NVVM 20.0.0
//

.version 9.0
.target sm_100
.address_size 64

	// .globl	_Z15evaluate_kernelPPKdPdPS2_i
.func  (.param .align 16 .b8 func_retval0[16]) __internal_trig_reduction_slowpathd
(
	.param .b64 __internal_trig_reduction_slowpathd_param_0
)
;
.const .align 4 .b8 nnz_in[4] = {19};
.const .align 4 .b8 nnz_out[4] = {9};
.const .align 4 .u32 n_w = 23;
.global .align 8 .b8 __cudart_i2opi_d[144] = {8, 93, 141, 31, 177, 95, 251, 107, 234, 146, 82, 138, 247, 57, 7, 61, 123, 241, 229, 235, 199, 186, 39, 117, 45, 234, 95, 158, 102, 63, 70, 79, 183, 9, 203, 39, 207, 126, 54, 109, 31, 109, 10, 90, 139, 17, 47, 239, 15, 152, 5, 222, 255, 151, 248, 31, 59, 40, 249, 189, 139, 95, 132, 156, 244, 57, 83, 131, 57, 214, 145, 57, 65, 126, 95, 180, 38, 112, 156, 233, 132, 68, 187, 46, 245, 53, 130, 232, 62, 167, 41, 177, 28, 235, 29, 254, 28, 146, 209, 9, 234, 46, 73, 6, 224, 210, 77, 66, 58, 110, 36, 183, 97, 197, 187, 222, 171, 99, 81, 254, 65, 144, 67, 60, 153, 149, 98, 219, 192, 221, 52, 245, 209, 87, 39, 252, 41, 21, 68, 78, 110, 131, 249, 162};
.global .align 16 .b8 __cudart_sin_cos_coeffs[128] = {70, 210, 176, 44, 241, 229, 90, 190, 146, 227, 172, 105, 227, 29, 199, 62, 161, 98, 219, 25, 160, 1, 42, 191, 24, 8, 17, 17, 17, 17, 129, 63, 84, 85, 85, 85, 85, 85, 197, 191, 0, 0, 0, 0, 0, 0, 0, 0, 0, 0, 0, 0, 0, 0, 0, 0, 100, 129, 253, 32, 131, 255, 168, 189, 40, 133, 239, 193, 167, 238, 33, 62, 217, 230, 6, 142, 79, 126, 146, 190, 233, 188, 221, 25, 160, 1, 250, 62, 71, 93, 193, 22, 108, 193, 86, 191, 81, 85, 85, 85, 85, 85, 165, 63, 0, 0, 0, 0, 0, 0, 224, 191, 0, 0, 0, 0, 0, 0, 240, 63};

.visible .entry _Z15evaluate_kernelPPKdPdPS2_i(
	.param .u64 .ptr .align 1 _Z15evaluate_kernelPPKdPdPS2_i_param_0,
	.param .u64 .ptr .align 1 _Z15evaluate_kernelPPKdPdPS2_i_param_1,
	.param .u64 .ptr .align 1 _Z15evaluate_kernelPPKdPdPS2_i_param_2,
	.param .u32 _Z15evaluate_kernelPPKdPdPS2_i_param_3
)
{
	.reg .pred 	%p<26>;
	.reg .b32 	%r<75>;
	.reg .b64 	%rd<71>;
	.reg .b64 	%fd<324>;

	ld.param.u64 	%rd3, [_Z15evaluate_kernelPPKdPdPS2_i_param_0];
	ld.param.u64 	%rd4, [_Z15evaluate_kernelPPKdPdPS2_i_param_1];
	ld.param.u32 	%r27, [_Z15evaluate_kernelPPKdPdPS2_i_param_3];
	mov.u32 	%r28, %ctaid.x;
	mov.u32 	%r29, %ntid.x;
	mov.u32 	%r30, %tid.x;
	mad.lo.s32 	%r1, %r28, %r29, %r30;
	setp.ge.s32 	%p1, %r1, %r27;
	@%p1 bra 	$L__BB0_29;
	ld.const.u32 	%r31, [n_w];
	cvta.to.global.u64 	%rd6, %rd4;
	cvta.to.global.u64 	%rd1, %rd3;
	mul.lo.s32 	%r32, %r31, %r1;
	mul.wide.s32 	%rd7, %r32, 8;
	add.s64 	%rd2, %rd6, %rd7;
	mov.b64 	%rd8, 4607182418800017408;
	st.global.u64 	[%rd2], %rd8;
	ld.global.u64 	%rd9, [%rd1];
	ld.const.u32 	%r33, [nnz_in];
	mul.lo.s32 	%r2, %r33, %r1;
	mul.wide.s32 	%rd10, %r2, 8;
	add.s64 	%rd11, %rd9, %rd10;
	ld.f64 	%fd49, [%rd11+32];
	st.global.f64 	[%rd2+8], %fd49;
	add.f64 	%fd1, %fd49, %fd49;
	st.global.f64 	[%rd2+16], %fd1;
	mul.f64 	%fd50, %fd49, %fd1;
	st.global.f64 	[%rd2+24], %fd50;
	ld.global.u64 	%rd12, [%rd1];
	add.s64 	%rd13, %rd12, %rd10;
	ld.f64 	%fd51, [%rd13+40];
	add.f64 	%fd2, %fd51, %fd51;
	st.global.f64 	[%rd2+40], %fd2;
	mul.f64 	%fd52, %fd51, %fd2;
	st.global.f64 	[%rd2+32], %fd52;
	add.f64 	%fd53, %fd52, %fd50;
	mov.f64 	%fd54, 0d3FF0000000000000;
	sub.f64 	%fd3, %fd54, %fd53;
	st.global.f64 	[%rd2+48], %fd3;
	ld.global.u64 	%rd14, [%rd1];
	add.s64 	%rd15, %rd14, %rd10;
	ld.f64 	%fd4, [%rd15+64];
	st.global.f64 	[%rd2+56], %fd4;
	abs.f64 	%fd5, %fd4;
	setp.neu.f64 	%p2, %fd5, 0d7FF0000000000000;
	@%p2 bra 	$L__BB0_3;
	mov.f64 	%fd60, 0d0000000000000000;
	mul.rn.f64 	%fd316, %fd4, %fd60;
	mov.b32 	%r67, 1;
	bra.uni 	$L__BB0_6;
$L__BB0_3:
	mul.f64 	%fd55, %fd4, 0d3FE45F306DC9C883;
	cvt.rni.s32.f64 	%r66, %fd55;
	cvt.rn.f64.s32 	%fd56, %r66;
	fma.rn.f64 	%fd57, %fd56, 0dBFF921FB54442D18, %fd4;
	fma.rn.f64 	%fd58, %fd56, 0dBC91A62633145C00, %fd57;
	fma.rn.f64 	%fd316, %fd56, 0dB97B839A252049C0, %fd58;
	setp.ltu.f64 	%p3, %fd5, 0d41E0000000000000;
	@%p3 bra 	$L__BB0_5;
	{ // callseq 0, 0
	.param .b64 param0;
	st.param.f64 	[param0], %fd4;
	.param .align 16 .b8 retval0[16];
	call.uni (retval0), 
	__internal_trig_reduction_slowpathd, 
	(
	param0
	);
	ld.param.f64 	%fd316, [retval0];
	ld.param.b32 	%r66, [retval0+8];
	} // callseq 0
$L__BB0_5:
	add.s32 	%r67, %r66, 1;
$L__BB0_6:
	shl.b32 	%r36, %r67, 6;
	cvt.u64.u32 	%rd16, %r36;
	and.b64  	%rd17, %rd16, 64;
	mov.u64 	%rd18, __cudart_sin_cos_coeffs;
	add.s64 	%rd19, %rd18, %rd17;
	mul.rn.f64 	%fd61, %fd316, %fd316;
	and.b32  	%r37, %r67, 1;
	setp.eq.b32 	%p4, %r37, 1;
	selp.f64 	%fd62, 0dBDA8FF8320FD8164, 0d3DE5DB65F9785EBA, %p4;
	ld.global.nc.v2.f64 	{%fd63, %fd64}, [%rd19];
	fma.rn.f64 	%fd65, %fd62, %fd61, %fd63;
	fma.rn.f64 	%fd66, %fd65, %fd61, %fd64;
	ld.global.nc.v2.f64 	{%fd67, %fd68}, [%rd19+16];
	fma.rn.f64 	%fd69, %fd66, %fd61, %fd67;
	fma.rn.f64 	%fd70, %fd69, %fd61, %fd68;
	ld.global.nc.v2.f64 	{%fd71, %fd72}, [%rd19+32];
	fma.rn.f64 	%fd73, %fd70, %fd61, %fd71;
	fma.rn.f64 	%fd74, %fd73, %fd61, %fd72;
	fma.rn.f64 	%fd75, %fd74, %fd316, %fd316;
	fma.rn.f64 	%fd76, %fd74, %fd61, 0d3FF0000000000000;
	selp.f64 	%fd77, %fd76, %fd75, %p4;
	and.b32  	%r38, %r67, 2;
	setp.eq.s32 	%p5, %r38, 0;
	mov.f64 	%fd78, 0d0000000000000000;
	sub.f64 	%fd79, %fd78, %fd77;
	selp.f64 	%fd11, %fd77, %fd79, %p5;
	st.global.f64 	[%rd2+64], %fd11;
	mul.f64 	%fd12, %fd3, %fd11;
	st.global.f64 	[%rd2+72], %fd12;
	ld.global.u64 	%rd20, [%rd1];
	add.s64 	%rd22, %rd20, %rd10;
	ld.f64 	%fd13, [%rd22+24];
	st.global.f64 	[%rd2+80], %fd13;
	mul.f64 	%fd80, %fd13, %fd2;
	st.global.f64 	[%rd2+88], %fd80;
	ld.global.u64 	%rd23, [%rd1];
	add.s64 	%rd24, %rd23, %rd10;
	ld.f64 	%fd14, [%rd24+48];
	st.global.f64 	[%rd2+96], %fd14;
	mul.f64 	%fd81, %fd14, %fd1;
	st.global.f64 	[%rd2+104], %fd81;
	add.f64 	%fd15, %fd81, %fd80;
	st.global.f64 	[%rd2+112], %fd15;
	ld.global.u64 	%rd25, [%rd1];
	add.s64 	%rd26, %rd25, %rd10;
	ld.f64 	%fd16, [%rd26+56];
	abs.f64 	%fd17, %fd16;
	setp.neu.f64 	%p6, %fd17, 0d7FF0000000000000;
	@%p6 bra 	$L__BB0_8;
	mov.f64 	%fd87, 0d0000000000000000;
	mul.rn.f64 	%fd318, %fd16, %fd87;
	mov.b32 	%r69, 1;
	bra.uni 	$L__BB0_11;
$L__BB0_8:
	mul.f64 	%fd82, %fd16, 0d3FE45F306DC9C883;
	cvt.rni.s32.f64 	%r68, %fd82;
	cvt.rn.f64.s32 	%fd83, %r68;
	fma.rn.f64 	%fd84, %fd83, 0dBFF921FB54442D18, %fd16;
	fma.rn.f64 	%fd85, %fd83, 0dBC91A62633145C00, %fd84;
	fma.rn.f64 	%fd318, %fd83, 0dB97B839A252049C0, %fd85;
	setp.ltu.f64 	%p7, %fd17, 0d41E0000000000000;
	@%p7 bra 	$L__BB0_10;
	{ // callseq 1, 0
	.param .b64 param0;
	st.param.f64 	[param0], %fd16;
	.param .align 16 .b8 retval0[16];
	call.uni (retval0), 
	__internal_trig_reduction_slowpathd, 
	(
	param0
	);
	ld.param.f64 	%fd318, [retval0];
	ld.param.b32 	%r68, [retval0+8];
	} // callseq 1
$L__BB0_10:
	add.s32 	%r69, %r68, 1;
$L__BB0_11:
	shl.b32 	%r41, %r69, 6;
	cvt.u64.u32 	%rd27, %r41;
	and.b64  	%rd28, %rd27, 64;
	mov.u64 	%rd29, __cudart_sin_cos_coeffs;
	add.s64 	%rd30, %rd29, %rd28;
	mul.rn.f64 	%fd88, %fd318, %fd318;
	and.b32  	%r42, %r69, 1;
	setp.eq.b32 	%p9, %r42, 1;
	selp.f64 	%fd89, 0dBDA8FF8320FD8164, 0d3DE5DB65F9785EBA, %p9;
	ld.global.nc.v2.f64 	{%fd90, %fd91}, [%rd30];
	fma.rn.f64 	%fd92, %fd89, %fd88, %fd90;
	fma.rn.f64 	%fd93, %fd92, %fd88, %fd91;
	ld.global.nc.v2.f64 	{%fd94, %fd95}, [%rd30+16];
	fma.rn.f64 	%fd96, %fd93, %fd88, %fd94;
	fma.rn.f64 	%fd97, %fd96, %fd88, %fd95;
	ld.global.nc.v2.f64 	{%fd98, %fd99}, [%rd30+32];
	fma.rn.f64 	%fd100, %fd97, %fd88, %fd98;
	fma.rn.f64 	%fd101, %fd100, %fd88, %fd99;
	fma.rn.f64 	%fd102, %fd101, %fd318, %fd318;
	fma.rn.f64 	%fd103, %fd101, %fd88, 0d3FF0000000000000;
	selp.f64 	%fd104, %fd103, %fd102, %p9;
	and.b32  	%r43, %r69, 2;
	setp.eq.s32 	%p10, %r43, 0;
	mov.f64 	%fd105, 0d0000000000000000;
	sub.f64 	%fd106, %fd105, %fd104;
	selp.f64 	%fd107, %fd104, %fd106, %p10;
	st.global.f64 	[%rd2+128], %fd107;
	mul.f64 	%fd23, %fd15, %fd107;
	mul.f64 	%fd108, %fd1, %fd13;
	st.global.f64 	[%rd2+16], %fd108;
	mul.f64 	%fd109, %fd2, %fd14;
	st.global.f64 	[%rd2+144], %fd109;
	sub.f64 	%fd24, %fd108, %fd109;
	st.global.f64 	[%rd2+152], %fd24;
	@%p6 bra 	$L__BB0_13;
	mov.f64 	%fd115, 0d0000000000000000;
	mul.rn.f64 	%fd319, %fd16, %fd115;
	mov.b32 	%r70, 0;
	bra.uni 	$L__BB0_15;
$L__BB0_13:
	mul.f64 	%fd110, %fd16, 0d3FE45F306DC9C883;
	cvt.rni.s32.f64 	%r70, %fd110;
	cvt.rn.f64.s32 	%fd111, %r70;
	fma.rn.f64 	%fd112, %fd111, 0dBFF921FB54442D18, %fd16;
	fma.rn.f64 	%fd113, %fd111, 0dBC91A62633145C00, %fd112;
	fma.rn.f64 	%fd319, %fd111, 0dB97B839A252049C0, %fd113;
	setp.ltu.f64 	%p11, %fd17, 0d41E0000000000000;
	@%p11 bra 	$L__BB0_15;
	{ // callseq 2, 0
	.param .b64 param0;
	st.param.f64 	[param0], %fd16;
	.param .align 16 .b8 retval0[16];
	call.uni (retval0), 
	__internal_trig_reduction_slowpathd, 
	(
	param0
	);
	ld.param.f64 	%fd319, [retval0];
	ld.param.b32 	%r70, [retval0+8];
	} // callseq 2
$L__BB0_15:
	setp.neu.f64 	%p12, %fd5, 0d7FF0000000000000;
	shl.b32 	%r46, %r70, 6;
	cvt.u64.u32 	%rd31, %r46;
	and.b64  	%rd32, %rd31, 64;
	add.s64 	%rd34, %rd29, %rd32;
	mul.rn.f64 	%fd116, %fd319, %fd319;
	and.b32  	%r47, %r70, 1;
	setp.eq.b32 	%p13, %r47, 1;
	selp.f64 	%fd117, 0dBDA8FF8320FD8164, 0d3DE5DB65F9785EBA, %p13;
	ld.global.nc.v2.f64 	{%fd118, %fd119}, [%rd34];
	fma.rn.f64 	%fd120, %fd117, %fd116, %fd118;
	fma.rn.f64 	%fd121, %fd120, %fd116, %fd119;
	ld.global.nc.v2.f64 	{%fd122, %fd123}, [%rd34+16];
	fma.rn.f64 	%fd124, %fd121, %fd116, %fd122;
	fma.rn.f64 	%fd125, %fd124, %fd116, %fd123;
	ld.global.nc.v2.f64 	{%fd126, %fd127}, [%rd34+32];
	fma.rn.f64 	%fd128, %fd125, %fd116, %fd126;
	fma.rn.f64 	%fd129, %fd128, %fd116, %fd127;
	fma.rn.f64 	%fd130, %fd129, %fd319, %fd319;
	fma.rn.f64 	%fd131, %fd129, %fd116, 0d3FF0000000000000;
	selp.f64 	%fd132, %fd131, %fd130, %p13;
	and.b32  	%r48, %r70, 2;
	setp.eq.s32 	%p14, %r48, 0;
	mov.f64 	%fd133, 0d0000000000000000;
	sub.f64 	%fd134, %fd133, %fd132;
	selp.f64 	%fd135, %fd132, %fd134, %p14;
	st.global.f64 	[%rd2+120], %fd135;
	mul.f64 	%fd136, %fd24, %fd135;
	sub.f64 	%fd29, %fd23, %fd136;
	st.global.f64 	[%rd2+136], %fd29;
	@%p12 bra 	$L__BB0_17;
	mov.f64 	%fd142, 0d0000000000000000;
	mul.rn.f64 	%fd320, %fd4, %fd142;
	mov.b32 	%r71, 0;
	bra.uni 	$L__BB0_19;
$L__BB0_17:
	mul.f64 	%fd137, %fd4, 0d3FE45F306DC9C883;
	cvt.rni.s32.f64 	%r71, %fd137;
	cvt.rn.f64.s32 	%fd138, %r71;
	fma.rn.f64 	%fd139, %fd138, 0dBFF921FB54442D18, %fd4;
	fma.rn.f64 	%fd140, %fd138, 0dBC91A62633145C00, %fd139;
	fma.rn.f64 	%fd320, %fd138, 0dB97B839A252049C0, %fd140;
	setp.ltu.f64 	%p15, %fd5, 0d41E0000000000000;
	@%p15 bra 	$L__BB0_19;
	{ // callseq 3, 0
	.param .b64 param0;
	st.param.f64 	[param0], %fd4;
	.param .align 16 .b8 retval0[16];
	call.uni (retval0), 
	__internal_trig_reduction_slowpathd, 
	(
	param0
	);
	ld.param.f64 	%fd320, [retval0];
	ld.param.b32 	%r71, [retval0+8];
	} // callseq 3
$L__BB0_19:
	shl.b32 	%r51, %r71, 6;
	cvt.u64.u32 	%rd35, %r51;
	and.b64  	%rd36, %rd35, 64;
	add.s64 	%rd38, %rd29, %rd36;
	mul.rn.f64 	%fd143, %fd320, %fd320;
	and.b32  	%r52, %r71, 1;
	setp.eq.b32 	%p16, %r52, 1;
	selp.f64 	%fd144, 0dBDA8FF8320FD8164, 0d3DE5DB65F9785EBA, %p16;
	ld.global.nc.v2.f64 	{%fd145, %fd146}, [%rd38];
	fma.rn.f64 	%fd147, %fd144, %fd143, %fd145;
	fma.rn.f64 	%fd148, %fd147, %fd143, %fd146;
	ld.global.nc.v2.f64 	{%fd149, %fd150}, [%rd38+16];
	fma.rn.f64 	%fd151, %fd148, %fd143, %fd149;
	fma.rn.f64 	%fd152, %fd151, %fd143, %fd150;
	ld.global.nc.v2.f64 	{%fd153, %fd154}, [%rd38+32];
	fma.rn.f64 	%fd155, %fd152, %fd143, %fd153;
	fma.rn.f64 	%fd156, %fd155, %fd143, %fd154;
	fma.rn.f64 	%fd157, %fd156, %fd320, %fd320;
	fma.rn.f64 	%fd158, %fd156, %fd143, 0d3FF0000000000000;
	selp.f64 	%fd159, %fd158, %fd157, %p16;
	and.b32  	%r53, %r71, 2;
	setp.eq.s32 	%p17, %r53, 0;
	mov.f64 	%fd160, 0d0000000000000000;
	sub.f64 	%fd161, %fd160, %fd159;
	selp.f64 	%fd34, %fd159, %fd161, %p17;
	st.global.f64 	[%rd2+56], %fd34;
	mul.f64 	%fd162, %fd29, %fd34;
	st.global.f64 	[%rd2+160], %fd162;
	sub.f64 	%fd35, %fd12, %fd162;
	st.global.f64 	[%rd2+72], %fd35;
	ld.global.u64 	%rd39, [%rd1];
	mul.wide.s32 	%rd40, %r2, 8;
	add.s64 	%rd41, %rd39, %rd40;
	ld.f64 	%fd36, [%rd41+72];
	abs.f64 	%fd37, %fd36;
	setp.neu.f64 	%p18, %fd37, 0d7FF0000000000000;
	@%p18 bra 	$L__BB0_21;
	mov.f64 	%fd168, 0d0000000000000000;
	mul.rn.f64 	%fd322, %fd36, %fd168;
	mov.b32 	%r73, 1;
	bra.uni 	$L__BB0_24;
$L__BB0_21:
	mul.f64 	%fd163, %fd36, 0d3FE45F306DC9C883;
	cvt.rni.s32.f64 	%r72, %fd163;
	cvt.rn.f64.s32 	%fd164, %r72;
	fma.rn.f64 	%fd165, %fd164, 0dBFF921FB54442D18, %fd36;
	fma.rn.f64 	%fd166, %fd164, 0dBC91A62633145C00, %fd165;
	fma.rn.f64 	%fd322, %fd164, 0dB97B839A252049C0, %fd166;
	setp.ltu.f64 	%p19, %fd37, 0d41E0000000000000;
	@%p19 bra 	$L__BB0_23;
	{ // callseq 4, 0
	.param .b64 param0;
	st.param.f64 	[param0], %fd36;
	.param .align 16 .b8 retval0[16];
	call.uni (retval0), 
	__internal_trig_reduction_slowpathd, 
	(
	param0
	);
	ld.param.f64 	%fd322, [retval0];
	ld.param.b32 	%r72, [retval0+8];
	} // callseq 4
$L__BB0_23:
	add.s32 	%r73, %r72, 1;
$L__BB0_24:
	setp.neu.f64 	%p20, %fd37, 0d7FF0000000000000;
	shl.b32 	%r56, %r73, 6;
	cvt.u64.u32 	%rd42, %r56;
	and.b64  	%rd43, %rd42, 64;
	add.s64 	%rd45, %rd29, %rd43;
	mul.rn.f64 	%fd169, %fd322, %fd322;
	and.b32  	%r57, %r73, 1;
	setp.eq.b32 	%p21, %r57, 1;
	selp.f64 	%fd170, 0dBDA8FF8320FD8164, 0d3DE5DB65F9785EBA, %p21;
	ld.global.nc.v2.f64 	{%fd171, %fd172}, [%rd45];
	fma.rn.f64 	%fd173, %fd170, %fd169, %fd171;
	fma.rn.f64 	%fd174, %fd173, %fd169, %fd172;
	ld.global.nc.v2.f64 	{%fd175, %fd176}, [%rd45+16];
	fma.rn.f64 	%fd177, %fd174, %fd169, %fd175;
	fma.rn.f64 	%fd178, %fd177, %fd169, %fd176;
	ld.global.nc.v2.f64 	{%fd179, %fd180}, [%rd45+32];
	fma.rn.f64 	%fd181, %fd178, %fd169, %fd179;
	fma.rn.f64 	%fd182, %fd181, %fd169, %fd180;
	fma.rn.f64 	%fd183, %fd182, %fd322, %fd322;
	fma.rn.f64 	%fd184, %fd182, %fd169, 0d3FF0000000000000;
	selp.f64 	%fd185, %fd184, %fd183, %p21;
	and.b32  	%r58, %r73, 2;
	setp.eq.s32 	%p22, %r58, 0;
	mov.f64 	%fd186, 0d0000000000000000;
	sub.f64 	%fd187, %fd186, %fd185;
	selp.f64 	%fd188, %fd185, %fd187, %p22;
	st.global.f64 	[%rd2+168], %fd188;
	mul.f64 	%fd43, %fd35, %fd188;
	mul.f64 	%fd189, %fd29, %fd11;
	fma.rn.f64 	%fd44, %fd3, %fd34, %fd189;
	st.global.f64 	[%rd2+48], %fd44;
	@%p20 bra 	$L__BB0_26;
	mov.f64 	%fd195, 0d0000000000000000;
	mul.rn.f64 	%fd323, %fd36, %fd195;
	mov.b32 	%r74, 0;
	bra.uni 	$L__BB0_28;
$L__BB0_26:
	mul.f64 	%fd190, %fd36, 0d3FE45F306DC9C883;
	cvt.rni.s32.f64 	%r74, %fd190;
	cvt.rn.f64.s32 	%fd191, %r74;
	fma.rn.f64 	%fd192, %fd191, 0dBFF921FB54442D18, %fd36;
	fma.rn.f64 	%fd193, %fd191, 0dBC91A62633145C00, %fd192;
	fma.rn.f64 	%fd323, %fd191, 0dB97B839A252049C0, %fd193;
	setp.ltu.f64 	%p23, %fd37, 0d41E0000000000000;
	@%p23 bra 	$L__BB0_28;
	{ // callseq 5, 0
	.param .b64 param0;
	st.param.f64 	[param0], %fd36;
	.param .align 16 .b8 retval0[16];
	call.uni (retval0), 
	__internal_trig_reduction_slowpathd, 
	(
	param0
	);
	ld.param.f64 	%fd323, [retval0];
	ld.param.b32 	%r74, [retval0+8];
	} // callseq 5
$L__BB0_28:
	ld.param.u64 	%rd70, [_Z15evaluate_kernelPPKdPdPS2_i_param_2];
	cvta.to.global.u64 	%rd46, %rd70;
	shl.b32 	%r61, %r74, 6;
	cvt.u64.u32 	%rd47, %r61;
	and.b64  	%rd48, %rd47, 64;
	add.s64 	%rd50, %rd29, %rd48;
	mul.rn.f64 	%fd196, %fd323, %fd323;
	and.b32  	%r62, %r74, 1;
	setp.eq.b32 	%p24, %r62, 1;
	selp.f64 	%fd197, 0dBDA8FF8320FD8164, 0d3DE5DB65F9785EBA, %p24;
	ld.global.nc.v2.f64 	{%fd198, %fd199}, [%rd50];
	fma.rn.f64 	%fd200, %fd197, %fd196, %fd198;
	fma.rn.f64 	%fd201, %fd200, %fd196, %fd199;
	ld.global.nc.v2.f64 	{%fd202, %fd203}, [%rd50+16];
	fma.rn.f64 	%fd204, %fd201, %fd196, %fd202;
	fma.rn.f64 	%fd205, %fd204, %fd196, %fd203;
	ld.global.nc.v2.f64 	{%fd206, %fd207}, [%rd50+32];
	fma.rn.f64 	%fd208, %fd205, %fd196, %fd206;
	fma.rn.f64 	%fd209, %fd208, %fd196, %fd207;
	fma.rn.f64 	%fd210, %fd209, %fd323, %fd323;
	fma.rn.f64 	%fd211, %fd209, %fd196, 0d3FF0000000000000;
	selp.f64 	%fd212, %fd211, %fd210, %p24;
	and.b32  	%r63, %r74, 2;
	setp.eq.s32 	%p25, %r63, 0;
	mov.f64 	%fd213, 0d0000000000000000;
	sub.f64 	%fd214, %fd213, %fd212;
	selp.f64 	%fd215, %fd212, %fd214, %p25;
	st.global.f64 	[%rd2+160], %fd215;
	mul.f64 	%fd216, %fd44, %fd215;
	st.global.f64 	[%rd2+136], %fd216;
	sub.f64 	%fd217, %fd43, %fd216;
	st.global.f64 	[%rd2+176], %fd217;
	ld.global.u64 	%rd51, [%rd46];
	ld.const.u32 	%r64, [nnz_out];
	mul.lo.s32 	%r65, %r64, %r1;
	mul.wide.s32 	%rd52, %r65, 8;
	add.s64 	%rd53, %rd51, %rd52;
	st.f64 	[%rd53], %fd217;
	ld.global.f64 	%fd218, [%rd2+152];
	ld.global.f64 	%fd219, [%rd2+128];
	ld.global.f64 	%fd220, [%rd2+112];
	ld.global.f64 	%fd221, [%rd2+120];
	mul.f64 	%fd222, %fd220, %fd221;
	st.global.f64 	[%rd2+112], %fd222;
	fma.rn.f64 	%fd223, %fd218, %fd219, %fd222;
	st.global.f64 	[%rd2+152], %fd223;
	ld.global.u64 	%rd54, [%rd46];
	add.s64 	%rd55, %rd54, %rd52;
	st.f64 	[%rd55+8], %fd223;
	ld.global.f64 	%fd224, [%rd2+72];
	ld.global.f64 	%fd225, [%rd2+160];
	ld.global.f64 	%fd226, [%rd2+48];
	ld.global.f64 	%fd227, [%rd2+168];
	mul.f64 	%fd228, %fd226, %fd227;
	st.global.f64 	[%rd2+48], %fd228;
	fma.rn.f64 	%fd229, %fd224, %fd225, %fd228;
	st.global.f64 	[%rd2+72], %fd229;
	ld.global.u64 	%rd56, [%rd46];
	add.s64 	%rd57, %rd56, %rd52;
	st.f64 	[%rd57+16], %fd229;
	ld.global.f64 	%fd230, [%rd2+16];
	ld.global.f64 	%fd231, [%rd2+144];
	add.f64 	%fd232, %fd230, %fd231;
	ld.global.f64 	%fd233, [%rd2+64];
	mul.f64 	%fd234, %fd232, %fd233;
	ld.global.f64 	%fd235, [%rd2+40];
	ld.global.f64 	%fd236, [%rd2+8];
	mul.f64 	%fd237, %fd235, %fd236;
	st.global.f64 	[%rd2+40], %fd237;
	ld.global.f64 	%fd238, [%rd2+80];
	add.f64 	%fd239, %fd238, %fd238;
	ld.global.f64 	%fd240, [%rd2+96];
	mul.f64 	%fd241, %fd239, %fd240;
	st.global.f64 	[%rd2+96], %fd241;
	sub.f64 	%fd242, %fd237, %fd241;
	st.global.f64 	[%rd2+72], %fd242;
	ld.global.f64 	%fd243, [%rd2+128];
	mul.f64 	%fd244, %fd242, %fd243;
	mul.f64 	%fd245, %fd239, %fd238;
	st.global.f64 	[%rd2+8], %fd245;
	ld.global.f64 	%fd246, [%rd2+32];
	add.f64 	%fd247, %fd245, %fd246;
	ld.global.f64 	%fd248, [%rd2];
	sub.f64 	%fd249, %fd248, %fd247;
	st.global.f64 	[%rd2+32], %fd249;
	ld.global.f64 	%fd250, [%rd2+120];
	mul.f64 	%fd251, %fd249, %fd250;
	sub.f64 	%fd252, %fd244, %fd251;
	ld.global.f64 	%fd253, [%rd2+56];
	mul.f64 	%fd254, %fd252, %fd253;
	sub.f64 	%fd255, %fd234, %fd254;
	st.global.f64 	[%rd2+144], %fd255;
	ld.global.f64 	%fd256, [%rd2+168];
	mul.f64 	%fd257, %fd255, %fd256;
	mul.f64 	%fd258, %fd252, %fd233;
	fma.rn.f64 	%fd259, %fd232, %fd253, %fd258;
	st.global.f64 	[%rd2+16], %fd259;
	ld.global.f64 	%fd260, [%rd2+160];
	mul.f64 	%fd261, %fd259, %fd260;
	st.global.f64 	[%rd2+48], %fd261;
	sub.f64 	%fd262, %fd257, %fd261;
	st.global.f64 	[%rd2+80], %fd262;
	ld.global.u64 	%rd58, [%rd46];
	add.s64 	%rd59, %rd58, %rd52;
	st.f64 	[%rd59+24], %fd262;
	ld.global.f64 	%fd263, [%rd2+32];
	ld.global.f64 	%fd264, [%rd2+128];
	ld.global.f64 	%fd265, [%rd2+72];
	ld.global.f64 	%fd266, [%rd2+120];
	mul.f64 	%fd267, %fd265, %fd266;
	st.global.f64 	[%rd2+72], %fd267;
	fma.rn.f64 	%fd268, %fd263, %fd264, %fd267;
	st.global.f64 	[%rd2+32], %fd268;
	ld.global.u64 	%rd60, [%rd46];
	add.s64 	%rd61, %rd60, %rd52;
	st.f64 	[%rd61+32], %fd268;
	ld.global.f64 	%fd269, [%rd2+144];
	ld.global.f64 	%fd270, [%rd2+160];
	ld.global.f64 	%fd271, [%rd2+16];
	ld.global.f64 	%fd272, [%rd2+168];
	mul.f64 	%fd273, %fd271, %fd272;
	st.global.f64 	[%rd2+16], %fd273;
	fma.rn.f64 	%fd274, %fd269, %fd270, %fd273;
	st.global.f64 	[%rd2+144], %fd274;
	ld.global.u64 	%rd62, [%rd46];
	add.s64 	%rd63, %rd62, %rd52;
	st.f64 	[%rd63+40], %fd274;
	ld.global.f64 	%fd275, [%rd2+88];
	ld.global.f64 	%fd276, [%rd2+104];
	sub.f64 	%fd277, %fd275, %fd276;
	ld.global.f64 	%fd278, [%rd2+64];
	mul.f64 	%fd279, %fd277, %fd278;
	ld.global.f64 	%fd280, [%rd2+8];
	ld.global.f64 	%fd281, [%rd2+24];
	add.f64 	%fd282, %fd280, %fd281;
	ld.global.f64 	%fd283, [%rd2];
	sub.f64 	%fd284, %fd283, %fd282;
	st.global.f64 	[%rd2], %fd284;
	ld.global.f64 	%fd285, [%rd2+128];
	mul.f64 	%fd286, %fd284, %fd285;
	ld.global.f64 	%fd287, [%rd2+40];
	ld.global.f64 	%fd288, [%rd2+96];
	add.f64 	%fd289, %fd287, %fd288;
	st.global.f64 	[%rd2+40], %fd289;
	ld.global.f64 	%fd290, [%rd2+120];
	mul.f64 	%fd291, %fd289, %fd290;
	sub.f64 	%fd292, %fd286, %fd291;
	ld.global.f64 	%fd293, [%rd2+56];
	mul.f64 	%fd294, %fd292, %fd293;
	sub.f64 	%fd295, %fd279, %fd294;
	st.global.f64 	[%rd2+104], %fd295;
	ld.global.f64 	%fd296, [%rd2+168];
	mul.f64 	%fd297, %fd295, %fd296;
	mul.f64 	%fd298, %fd292, %fd278;
	fma.rn.f64 	%fd299, %fd277, %fd293, %fd298;
	st.global.f64 	[%rd2+88], %fd299;
	ld.global.f64 	%fd300, [%rd2+160];
	mul.f64 	%fd301, %fd299, %fd300;
	st.global.f64 	[%rd2+8], %fd301;
	sub.f64 	%fd302, %fd297, %fd301;
	st.global.f64 	[%rd2+96], %fd302;
	ld.global.u64 	%rd64, [%rd46];
	add.s64 	%rd65, %rd64, %rd52;
	st.f64 	[%rd65+48], %fd302;
	ld.global.f64 	%fd303, [%rd2+40];
	ld.global.f64 	%fd304, [%rd2+128];
	ld.global.f64 	%fd305, [%rd2];
	ld.global.f64 	%fd306, [%rd2+120];
	mul.f64 	%fd307, %fd305, %fd306;
	st.global.f64 	[%rd2], %fd307;
	fma.rn.f64 	%fd308, %fd303, %fd304, %fd307;
	st.global.f64 	[%rd2+40], %fd308;
	ld.global.u64 	%rd66, [%rd46];
	add.s64 	%rd67, %rd66, %rd52;
	st.f64 	[%rd67+56], %fd308;
	ld.global.f64 	%fd309, [%rd2+104];
	ld.global.f64 	%fd310, [%rd2+160];
	ld.global.f64 	%fd311, [%rd2+88];
	ld.global.f64 	%fd312, [%rd2+168];
	mul.f64 	%fd313, %fd311, %fd312;
	st.global.f64 	[%rd2+88], %fd313;
	fma.rn.f64 	%fd314, %fd309, %fd310, %fd313;
	st.global.f64 	[%rd2+104], %fd314;
	ld.global.u64 	%rd68, [%rd46];
	add.s64 	%rd69, %rd68, %rd52;
	st.f64 	[%rd69+64], %fd314;
$L__BB0_29:
	ret;

}
.func  (.param .align 16 .b8 func_retval0[16]) __internal_trig_reduction_slowpathd(
	.param .b64 __internal_trig_reduction_slowpathd_param_0
)
{
	.local .align 8 .b8 	__local_depot1[40];
	.reg .b64 	%SP;
	.reg .b64 	%SPL;
	.reg .pred 	%p<10>;
	.reg .b32 	%r<47>;
	.reg .b64 	%rd<74>;
	.reg .b64 	%fd<5>;

	mov.u64 	%SPL, __local_depot1;
	ld.param.f64 	%fd4, [__internal_trig_reduction_slowpathd_param_0];
	add.u64 	%rd1, %SPL, 0;
	{
	.reg .b32 %temp; 
	mov.b64 	{%temp, %r1}, %fd4;
	}
	shr.u32 	%r2, %r1, 20;
	and.b32  	%r3, %r2, 2047;
	setp.eq.s32 	%p1, %r3, 2047;
	mov.b32 	%r46, 0;
	@%p1 bra 	$L__BB1_9;
	add.s32 	%r20, %r3, -1024;
	mov.b64 	%rd20, %fd4;
	shl.b64 	%rd2, %rd20, 11;
	shr.u32 	%r4, %r20, 6;
	sub.s32 	%r45, 15, %r4;
	sub.s32 	%r21, 19, %r4;
	setp.lt.u32 	%p2, %r20, 128;
	selp.b32 	%r6, 18, %r21, %p2;
	setp.ge.s32 	%p3, %r45, %r6;
	mov.b64 	%rd70, 0;
	@%p3 bra 	$L__BB1_4;
	add.s32 	%r23, %r6, %r4;
	neg.s32 	%r43, %r23;
	or.b64  	%rd3, %rd2, -9223372036854775808;
	mov.b64 	%rd70, 0;
	mov.b32 	%r42, 0;
	mov.u64 	%rd25, __cudart_i2opi_d;
	mov.u32 	%r44, %r45;
$L__BB1_3:
	.pragma "nounroll";
	mul.wide.s32 	%rd22, %r42, 8;
	add.s64 	%rd23, %rd1, %rd22;
	mul.wide.s32 	%rd24, %r44, 8;
	add.s64 	%rd26, %rd25, %rd24;
	ld.global.nc.u64 	%rd27, [%rd26];
	{
	.reg .u32 %r0, %r1, %r2, %r3, %alo, %ahi, %blo, %bhi, %clo, %chi;
	mov.b64 	{%alo,%ahi}, %rd27;
	mov.b64 	{%blo,%bhi}, %rd3;
	mov.b64 	{%clo,%chi}, %rd70;
	mad.lo.cc.u32 	%r0, %alo, %blo, %clo;
	madc.hi.cc.u32 	%r1, %alo, %blo, %chi;
	madc.hi.u32 	%r2, %alo, %bhi, 0;
	mad.lo.cc.u32 	%r1, %alo, %bhi, %r1;
	madc.hi.cc.u32 	%r2, %ahi, %blo, %r2;
	madc.hi.u32 	%r3, %ahi, %bhi, 0;
	mad.lo.cc.u32 	%r1, %ahi, %blo, %r1;
	madc.lo.cc.u32 	%r2, %ahi, %bhi, %r2;
	addc.u32 	%r3, %r3, 0;
	mov.b64 	%rd28, {%r0,%r1};
	mov.b64 	%rd70, {%r2,%r3};
	}
	st.local.u64 	[%rd23], %rd28;
	add.s32 	%r44, %r44, 1;
	add.s32 	%r43, %r43, 1;
	add.s32 	%r42, %r42, 1;
	setp.ne.s32 	%p4, %r43, -15;
	mov.u32 	%r45, %r6;
	@%p4 bra 	$L__BB1_3;
$L__BB1_4:
	cvt.s64.s32 	%rd29, %r45;
	cvt.u64.u32 	%rd30, %r4;
	add.s64 	%rd31, %rd30, %rd29;
	shl.b64 	%rd32, %rd31, 3;
	add.s64 	%rd33, %rd1, %rd32;
	st.local.u64 	[%rd33+-120], %rd70;
	and.b32  	%r15, %r2, 63;
	ld.local.u64 	%rd72, [%rd1+16];
	ld.local.u64 	%rd71, [%rd1+24];
	setp.eq.s32 	%p5, %r15, 0;
	@%p5 bra 	$L__BB1_6;
	shl.b64 	%rd34, %rd71, %r15;
	shr.u64 	%rd35, %rd72, 1;
	xor.b32  	%r24, %r15, 63;
	shr.u64 	%rd36, %rd35, %r24;
	or.b64  	%rd71, %rd34, %rd36;
	ld.local.u64 	%rd37, [%rd1+8];
	shl.b64 	%rd38, %rd72, %r15;
	shr.u64 	%rd39, %rd37, 1;
	shr.u64 	%rd40, %rd39, %r24;
	or.b64  	%rd72, %rd38, %rd40;
$L__BB1_6:
	and.b32  	%r25, %r1, -2147483648;
	shr.u64 	%rd41, %rd71, 62;
	cvt.u32.u64 	%r26, %rd41;
	mov.b64 	{%r27, %r28}, %rd71;
	mov.b64 	{%r29, %r30}, %rd72;
	shf.l.wrap.b32 	%r31, %r30, %r27, 2;
	shf.l.wrap.b32 	%r32, %r27, %r28, 2;
	mov.b64 	%rd42, {%r31, %r32};
	shl.b64 	%rd43, %rd72, 2;
	shr.u64 	%rd44, %rd42, 63;
	cvt.u32.u64 	%r33, %rd44;
	add.s32 	%r34, %r33, %r26;
	setp.eq.s32 	%p6, %r25, 0;
	neg.s32 	%r35, %r34;
	selp.b32 	%r46, %r34, %r35, %p6;
	setp.gt.s64 	%p7, %rd42, -1;
	mov.b64 	%rd45, 0;
	{
	.reg .u32 %r0, %r1, %r2, %r3, %a0, %a1, %a2, %a3, %b0, %b1, %b2, %b3;
	mov.b64 	{%a0,%a1}, %rd45;
	mov.b64 	{%a2,%a3}, %rd45;
	mov.b64 	{%b0,%b1}, %rd43;
	mov.b64 	{%b2,%b3}, %rd42;
	sub.cc.u32 	%r0, %a0, %b0;
	subc.cc.u32 	%r1, %a1, %b1;
	subc.cc.u32 	%r2, %a2, %b2;
	subc.u32 	%r3, %a3, %b3;
	mov.b64 	%rd46, {%r0,%r1};
	mov.b64 	%rd47, {%r2,%r3};
	}
	xor.b32  	%r36, %r25, -2147483648;
	selp.b64 	%rd73, %rd42, %rd47, %p7;
	selp.b64 	%rd14, %rd43, %rd46, %p7;
	selp.b32 	%r17, %r25, %r36, %p7;
	clz.b64 	%r37, %rd73;
	cvt.u64.u32 	%rd15, %r37;
	setp.eq.s32 	%p8, %r37, 0;
	@%p8 bra 	$L__BB1_8;
	cvt.u32.u64 	%r38, %rd15;
	and.b32  	%r39, %r38, 63;
	shl.b64 	%rd48, %rd73, %r39;
	shr.u64 	%rd49, %rd14, 1;
	not.b32 	%r40, %r38;
	and.b32  	%r41, %r40, 63;
	shr.u64 	%rd50, %rd49, %r41;
	or.b64  	%rd73, %rd48, %rd50;
$L__BB1_8:
	mov.b64 	%rd51, -3958705157555305931;
	{
	.reg .u32 %r0, %r1, %r2, %r3, %alo, %ahi, %blo, %bhi;
	mov.b64 	{%alo,%ahi}, %rd73;
	mov.b64 	{%blo,%bhi}, %rd51;
	mul.lo.u32 	%r0, %alo, %blo;
	mul.hi.u32 	%r1, %alo, %blo;
	mad.lo.cc.u32 	%r1, %alo, %bhi, %r1;
	madc.hi.u32 	%r2, %alo, %bhi, 0;
	mad.lo.cc.u32 	%r1, %ahi, %blo, %r1;
	madc.hi.cc.u32 	%r2, %ahi, %blo, %r2;
	madc.hi.u32 	%r3, %ahi, %bhi, 0;
	mad.lo.cc.u32 	%r2, %ahi, %bhi, %r2;
	addc.u32 	%r3, %r3, 0;
	mov.b64 	%rd52, {%r0,%r1};
	mov.b64 	%rd53, {%r2,%r3};
	}
	setp.gt.s64 	%p9, %rd53, 0;
	{
	.reg .u32 %r0, %r1, %r2, %r3, %a0, %a1, %a2, %a3, %b0, %b1, %b2, %b3;
	mov.b64 	{%a0,%a1}, %rd52;
	mov.b64 	{%a2,%a3}, %rd53;
	mov.b64 	{%b0,%b1}, %rd52;
	mov.b64 	{%b2,%b3}, %rd53;
	add.cc.u32 	%r0, %a0, %b0;
	addc.cc.u32 	%r1, %a1, %b1;
	addc.cc.u32 	%r2, %a2, %b2;
	addc.u32 	%r3, %a3, %b3;
	mov.b64 	%rd54, {%r0,%r1};
	mov.b64 	%rd55, {%r2,%r3};
	}
	selp.b64 	%rd56, %rd55, %rd53, %p9;
	selp.s64 	%rd57, -1, 0, %p9;
	sub.s64 	%rd58, %rd57, %rd15;
	cvt.u64.u32 	%rd59, %r17;
	shl.b64 	%rd60, %rd59, 32;
	add.s64 	%rd61, %rd56, 1;
	shr.u64 	%rd62, %rd61, 10;
	add.s64 	%rd63, %rd62, 1;
	shr.u64 	%rd64, %rd63, 1;
	shl.b64 	%rd65, %rd58, 52;
	add.s64 	%rd66, %rd65, %rd64;
	add.s64 	%rd67, %rd66, 4602678819172646912;
	or.b64  	%rd68, %rd67, %rd60;
	mov.b64 	%fd4, %rd68;
$L__BB1_9:
	st.param.f64 	[func_retval0], %fd4;
	st.param.b32 	[func_retval0+8], %r46;
	ret;

}


// ===== COMPILED SASS (sm_100) =====

	.target	sm_100

	.elftype	@"ET_EXEC"


//--------------------- .note.nv.tkinfo           --------------------------
	.section	.note.nv.tkinfo,"",@"SHT_NOTE"
	.sectionflags	@"SHF_NOTE_NV_TKINFO"
	.tkinfo
        /*0018*/ 	.word	0x00000002
        /*0030*/ 	.string	""
        /*0030*/ 	.string	"ptxas"
        /*0030*/ 	.string	"Cuda compilation tools, release 13.0, V13.0.88"
        /*0030*/ 	.string	"Build cuda_13.0.r13.0/compiler.36424714_0"
        /*0030*/ 	.string	"-arch sm_100 -m 64 "



//--------------------- .note.nv.cuinfo           --------------------------
	.section	.note.nv.cuinfo,"",@"SHT_NOTE"
	.sectionflags	@"SHF_NOTE_NV_CUINFO"
        /*0018*/ 	.short	0x0002
        /*001a*/ 	.short	0x0064
        /*001c*/ 	.short	0x0082
	.zero		2


//--------------------- .nv.info                  --------------------------
	.section	.nv.info,"",@"SHT_CUDA_INFO"
	.align	4


	//----- nvinfo : EIATTR_REGCOUNT
	.align		4
        /*0000*/ 	.byte	0x04, 0x2f
        /*0002*/ 	.short	(.L_6 - .L_5)
	.align		4
.L_5:
        /*0004*/ 	.word	index@(_Z15evaluate_kernelPPKdPdPS2_i)
        /*0008*/ 	.word	0x00000030


	//----- nvinfo : EIATTR_FRAME_SIZE
	.align		4
.L_6:
        /*000c*/ 	.byte	0x04, 0x11
        /*000e*/ 	.short	(.L_8 - .L_7)
	.align		4
.L_7:
        /*0010*/ 	.word	index@($_Z15evaluate_kernelPPKdPdPS2_i$__internal_trig_reduction_slowpathd)
        /*0014*/ 	.word	0x00000028


	//----- nvinfo : EIATTR_FRAME_SIZE
	.align		4
.L_8:
        /*0018*/ 	.byte	0x04, 0x11
        /*001a*/ 	.short	(.L_10 - .L_9)
	.align		4
.L_9:
        /*001c*/ 	.word	index@(_Z15evaluate_kernelPPKdPdPS2_i)
        /*0020*/ 	.word	0x00000028


	//----- nvinfo : EIATTR_MIN_STACK_SIZE
	.align		4
.L_10:
        /*0024*/ 	.byte	0x04, 0x12
        /*0026*/ 	.short	(.L_12 - .L_11)
	.align		4
.L_11:
        /*0028*/ 	.word	index@(_Z15evaluate_kernelPPKdPdPS2_i)
        /*002c*/ 	.word	0x00000028
.L_12:


//--------------------- .nv.compat                --------------------------
	.section	.nv.compat,"",@"SHT_CUDA_COMPAT_INFO"
	.align	4
        /*0000*/ 	.byte	0x02, 0x09, 0x00, 0x00, 0x02, 0x02, 0x01, 0x00, 0x02, 0x05, 0x05, 0x00, 0x03, 0x07, 0x01, 0x01
        /*0010*/ 	.byte	0x02, 0x03, 0x00, 0x00, 0x02, 0x06, 0x01, 0x00, 0x04, 0x0b, 0x08, 0x00, 0x01, 0x00, 0x00, 0x00
        /*0020*/ 	.byte	0x00, 0x00, 0x00, 0x00


//--------------------- .nv.info._Z15evaluate_kernelPPKdPdPS2_i --------------------------
	.section	.nv.info._Z15evaluate_kernelPPKdPdPS2_i,"",@"SHT_CUDA_INFO"
	.sectionflags	@""
	.align	4


	//----- nvinfo : EIATTR_CUDA_API_VERSION
	.align		4
        /*0000*/ 	.byte	0x04, 0x37
        /*0002*/ 	.short	(.L_14 - .L_13)
.L_13:
        /*0004*/ 	.word	0x00000082


	//----- nvinfo : EIATTR_KPARAM_INFO
	.align		4
.L_14:
        /*0008*/ 	.byte	0x04, 0x17
        /*000a*/ 	.short	(.L_16 - .L_15)
.L_15:
        /*000c*/ 	.word	0x00000000
        /*0010*/ 	.short	0x0003
        /*0012*/ 	.short	0x0018
        /*0014*/ 	.byte	0x00, 0xf0, 0x11, 0x00


	//----- nvinfo : EIATTR_KPARAM_INFO
	.align		4
.L_16:
        /*0018*/ 	.byte	0x04, 0x17
        /*001a*/ 	.short	(.L_18 - .L_17)
.L_17:
        /*001c*/ 	.word	0x00000000
        /*0020*/ 	.short	0x0002
        /*0022*/ 	.short	0x0010
        /*0024*/ 	.byte	0x00, 0xf5, 0x21, 0x00


	//----- nvinfo : EIATTR_KPARAM_INFO
	.align		4
.L_18:
        /*0028*/ 	.byte	0x04, 0x17
        /*002a*/ 	.short	(.L_20 - .L_19)
.L_19:
        /*002c*/ 	.word	0x00000000
        /*0030*/ 	.short	0x0001
        /*0032*/ 	.short	0x0008
        /*0034*/ 	.byte	0x00, 0xf5, 0x21, 0x00


	//----- nvinfo : EIATTR_KPARAM_INFO
	.align		4
.L_20:
        /*0038*/ 	.byte	0x04, 0x17
        /*003a*/ 	.short	(.L_22 - .L_21)
.L_21:
        /*003c*/ 	.word	0x00000000
        /*0040*/ 	.short	0x0000
        /*0042*/ 	.short	0x0000
        /*0044*/ 	.byte	0x00, 0xf5, 0x21, 0x00


	//----- nvinfo : EIATTR_SPARSE_MMA_MASK
	.align		4
.L_22:
        /*0048*/ 	.byte	0x03, 0x50
        /*004a*/ 	.short	0x0000


	//----- nvinfo : EIATTR_MAXREG_COUNT
	.align		4
        /*004c*/ 	.byte	0x03, 0x1b
        /*004e*/ 	.short	0x00ff


	//----- nvinfo : EIATTR_MERCURY_ISA_VERSION
	.align		4
        /*0050*/ 	.byte	0x03, 0x5f
        /*0052*/ 	.short	0x0101


	//----- nvinfo : EIATTR_VRC_CTA_INIT_COUNT
	.align		4
        /*0054*/ 	.byte	0x02, 0x4a
	.zero		1
	.zero		1


	//----- nvinfo : EIATTR_EXIT_INSTR_OFFSETS
	.align		4
        /*0058*/ 	.byte	0x04, 0x1c
        /*005a*/ 	.short	(.L_24 - .L_23)


	//   ....[0]....
.L_23:
        /*005c*/ 	.word	0x00000080


	//   ....[1]....
        /*0060*/ 	.word	0x00002550


	//----- nvinfo : EIATTR_CRS_STACK_SIZE
	.align		4
.L_24:
        /*0064*/ 	.byte	0x04, 0x1e
        /*0066*/ 	.short	(.L_26 - .L_25)
.L_25:
        /*0068*/ 	.word	0x00000000


	//----- nvinfo : EIATTR_CBANK_PARAM_SIZE
	.align		4
.L_26:
        /*006c*/ 	.byte	0x03, 0x19
        /*006e*/ 	.short	0x001c


	//----- nvinfo : EIATTR_PARAM_CBANK
	.align		4
        /*0070*/ 	.byte	0x04, 0x0a
        /*0072*/ 	.short	(.L_28 - .L_27)
	.align		4
.L_27:
        /*0074*/ 	.word	index@(.nv.constant0._Z15evaluate_kernelPPKdPdPS2_i)
        /*0078*/ 	.short	0x0380
        /*007a*/ 	.short	0x001c


	//----- nvinfo : EIATTR_SW_WAR
	.align		4
.L_28:
        /*007c*/ 	.byte	0x04, 0x36
        /*007e*/ 	.short	(.L_30 - .L_29)
.L_29:
        /*0080*/ 	.word	0x00000008
.L_30:


//--------------------- .nv.callgraph             --------------------------
	.section	.nv.callgraph,"",@"SHT_CUDA_CALLGRAPH"
	.align	4
	.sectionentsize	8
	.align		4
        /*0000*/ 	.word	0x00000000
	.align		4
        /*0004*/ 	.word	0xffffffff
	.align		4
        /*0008*/ 	.word	0x00000000
	.align		4
        /*000c*/ 	.word	0xfffffffe
	.align		4
        /*0010*/ 	.word	0x00000000
	.align		4
        /*0014*/ 	.word	0xfffffffd
	.align		4
        /*0018*/ 	.word	0x00000000
	.align		4
        /*001c*/ 	.word	0xfffffffc


//--------------------- .nv.constant3             --------------------------
	.section	.nv.constant3,"a",@progbits
	.align	4
.nv.constant3:
	.type		nnz_in,@object
	.size		nnz_in,(nnz_out - nnz_in)
nnz_in:
        /*0000*/ 	.byte	0x13, 0x00, 0x00, 0x00
	.type		nnz_out,@object
	.size		nnz_out,(n_w - nnz_out)
nnz_out:
        /*0004*/ 	.byte	0x09, 0x00, 0x00, 0x00
	.type		n_w,@object
	.size		n_w,(.L_2 - n_w)
n_w:
        /*0008*/ 	.byte	0x17, 0x00, 0x00, 0x00
.L_2:


//--------------------- .nv.constant4             --------------------------
	.section	.nv.constant4,"a",@progbits
	.align	8
	.align		8
.nv.constant4:
        /*0000*/ 	.dword	__cudart_i2opi_d
	.align		8
        /*0008*/ 	.dword	__cudart_sin_cos_coeffs


//--------------------- .text._Z15evaluate_kernelPPKdPdPS2_i --------------------------
	.section	.text._Z15evaluate_kernelPPKdPdPS2_i,"ax",@progbits
	.align	128
        .global         _Z15evaluate_kernelPPKdPdPS2_i
        .type           _Z15evaluate_kernelPPKdPdPS2_i,@function
        .size           _Z15evaluate_kernelPPKdPdPS2_i,(.L_x_26 - _Z15evaluate_kernelPPKdPdPS2_i)
        .other          _Z15evaluate_kernelPPKdPdPS2_i,@"STO_CUDA_ENTRY STV_DEFAULT"
_Z15evaluate_kernelPPKdPdPS2_i:
.text._Z15evaluate_kernelPPKdPdPS2_i:
[----:B------:R-:W0:Y:S01]  /*0000*/  LDC R1, c[0x0][0x37c] ;  /* 0x0000df00ff017b82 */ /* 0x000e220000000800 */
[----:B------:R-:W1:Y:S07]  /*0010*/  S2R R3, SR_TID.X ;  /* 0x0000000000037919 */ /* 0x000e6e0000002100 */
[----:B------:R-:W1:Y:S01]  /*0020*/  S2UR UR4, SR_CTAID.X ;  /* 0x00000000000479c3 */ /* 0x000e620000002500 */
[----:B------:R-:W2:Y:S01]  /*0030*/  LDCU UR5, c[0x0][0x398] ;  /* 0x00007300ff0577ac */ /* 0x000ea20008000800 */
[----:B0-----:R-:W-:-:S06]  /*0040*/  VIADD R1, R1, 0xffffffd8 ;  /* 0xffffffd801017836 */ /* 0x001fcc0000000000 */
[----:B------:R-:W1:Y:S02]  /*0050*/  LDC R38, c[0x0][0x360] ;  /* 0x0000d800ff267b82 */ /* 0x000e640000000800 */
[----:B-1----:R-:W-:-:S05]  /*0060*/  IMAD R38, R38, UR4, R3 ;  /* 0x0000000426267c24 */ /* 0x002fca000f8e0203 */
[----:B--2---:R-:W-:-:S13]  /*0070*/  ISETP.GE.AND P0, PT, R38, UR5, PT ;  /* 0x0000000526007c0c */ /* 0x004fda000bf06270 */
[----:B------:R-:W-:Y:S05]  /*0080*/  @P0 EXIT ;  /* 0x000000000000094d */ /* 0x000fea0003800000 */
[----:B------:R-:W0:Y:S01]  /*0090*/  LDC.64 R16, c[0x0][0x388] ;  /* 0x0000e200ff107b82 */ /* 0x000e220000000a00 */
[----:B------:R-:W1:Y:S01]  /*00a0*/  LDCU UR6, c[0x3][0x8] ;  /* 0x00c00100ff0677ac */ /* 0x000e620008000800 */
[----:B------:R-:W-:Y:S02]  /*00b0*/  IMAD.MOV.U32 R8, RZ, RZ, 0x0 ;  /* 0x00000000ff087424 */ /* 0x000fe400078e00ff */
[----:B------:R-:W-:Y:S01]  /*00c0*/  IMAD.MOV.U32 R9, RZ, RZ, 0x3ff00000 ;  /* 0x3ff00000ff097424 */ /* 0x000fe200078e00ff */
[----:B------:R-:W2:Y:S03]  /*00d0*/  LDCU.64 UR4, c[0x0][0x358] ;  /* 0x00006b00ff0477ac */ /* 0x000ea60008000a00 */
[----:B------:R-:W3:Y:S01]  /*00e0*/  LDC.64 R4, c[0x0][0x380] ;  /* 0x0000e000ff047b82 */ /* 0x000ee20000000a00 */
[----:B-1----:R-:W-:Y:S01]  /*00f0*/  IMAD R3, R38, UR6, RZ ;  /* 0x0000000626037c24 */ /* 0x002fe2000f8e02ff */
[----:B------:R-:W1:Y:S03]  /*0100*/  LDCU UR6, c[0x3][URZ] ;  /* 0x00c00000ff0677ac */ /* 0x000e660008000800 */
[----:B0-----:R-:W-:-:S05]  /*0110*/  IMAD.WIDE R16, R3, 0x8, R16 ;  /* 0x0000000803107825 */ /* 0x001fca00078e0210 */
[----:B--2---:R0:W-:Y:S04]  /*0120*/  STG.E.64 desc[UR4][R16.64], R8 ;  /* 0x0000000810007986 */ /* 0x0041e8000c101b04 */
[----:B---3--:R-:W2:Y:S01]  /*0130*/  LDG.E.64 R2, desc[UR4][R4.64] ;  /* 0x0000000404027981 */ /* 0x008ea2000c1e1b00 */
[----:B-1----:R-:W-:-:S04]  /*0140*/  IMAD R39, R38, UR6, RZ ;  /* 0x0000000626277c24 */ /* 0x002fc8000f8e02ff */
[----:B--2---:R-:W-:-:S06]  /*0150*/  IMAD.WIDE R2, R39, 0x8, R2 ;  /* 0x0000000827027825 */ /* 0x004fcc00078e0202 */
[----:B------:R-:W2:Y:S02]  /*0160*/  LD.E.64 R2, desc[UR4][R2.64+0x20] ;  /* 0x0000200402027980 */ /* 0x000ea4000c101b00 */
[C---:B--2---:R-:W-:Y:S02]  /*0170*/  DADD R18, R2.reuse, R2 ;  /* 0x0000000002127229 */ /* 0x044fe40000000002 */
[----:B------:R1:W-:Y:S05]  /*0180*/  STG.E.64 desc[UR4][R16.64+0x8], R2 ;  /* 0x0000080210007986 */ /* 0x0003ea000c101b04 */
[----:B------:R2:W-:Y:S01]  /*0190*/  STG.E.64 desc[UR4][R16.64+0x10], R18 ;  /* 0x0000101210007986 */ /* 0x0005e2000c101b04 */
[----:B------:R-:W-:-:S07]  /*01a0*/  DMUL R6, R2, R18 ;  /* 0x0000001202067228 */ /* 0x000fce0000000000 */
[----:B------:R2:W-:Y:S04]  /*01b0*/  STG.E.64 desc[UR4][R16.64+0x18], R6 ;  /* 0x0000180610007986 */ /* 0x0005e8000c101b04 */
[----:B0-----:R-:W3:Y:S02]  /*01c0*/  LDG.E.64 R8, desc[UR4][R4.64] ;  /* 0x0000000404087981 */ /* 0x001ee4000c1e1b00 */
[----:B---3--:R-:W-:-:S06]  /*01d0*/  IMAD.WIDE R8, R39, 0x8, R8 ;  /* 0x0000000827087825 */ /* 0x008fcc00078e0208 */
[----:B------:R-:W3:Y:S02]  /*01e0*/  LD.E.64 R8, desc[UR4][R8.64+0x28] ;  /* 0x0000280408087980 */ /* 0x000ee4000c101b00 */
[----:B---3--:R-:W-:-:S07]  /*01f0*/  DADD R20, R8, R8 ;  /* 0x0000000008147229 */ /* 0x008fce0000000008 */
[----:B------:R2:W-:Y:S01]  /*0200*/  STG.E.64 desc[UR4][R16.64+0x28], R20 ;  /* 0x0000281410007986 */ /* 0x0005e2000c101b04 */
[----:B------:R-:W-:-:S07]  /*0210*/  DMUL R10, R8, R20 ;  /* 0x00000014080a7228 */ /* 0x000fce0000000000 */
[----:B------:R2:W-:Y:S01]  /*0220*/  STG.E.64 desc[UR4][R16.64+0x20], R10 ;  /* 0x0000200a10007986 */ /* 0x0005e2000c101b04 */
[----:B------:R-:W-:-:S08]  /*0230*/  DADD R22, R6, R10 ;  /* 0x0000000006167229 */ /* 0x000fd0000000000a */
[----:B------:R-:W-:-:S07]  /*0240*/  DADD R22, -R22, 1 ;  /* 0x3ff0000016167429 */ /* 0x000fce0000000100 */
[----:B------:R2:W-:Y:S04]  /*0250*/  STG.E.64 desc[UR4][R16.64+0x30], R22 ;  /* 0x0000301610007986 */ /* 0x0005e8000c101b04 */
[----:B-1----:R-:W3:Y:S02]  /*0260*/  LDG.E.64 R2, desc[UR4][R4.64] ;  /* 0x0000000404027981 */ /* 0x002ee4000c1e1b00 */
[----:B---3--:R-:W-:-:S06]  /*0270*/  IMAD.WIDE R24, R39, 0x8, R2 ;  /* 0x0000000827187825 */ /* 0x008fcc00078e0202 */
[----:B------:R-:W3:Y:S01]  /*0280*/  LD.E.64 R24, desc[UR4][R24.64+0x40] ;  /* 0x0000400418187980 */ /* 0x000ee2000c101b00 */
[----:B------:R-:W-:Y:S03]  /*0290*/  BSSY.RECONVERGENT B0, `(.L_x_0) ;  /* 0x0000020000007945 */ /* 0x000fe60003800200 */
[----:B---3--:R2:W-:Y:S01]  /*02a0*/  STG.E.64 desc[UR4][R16.64+0x38], R24 ;  /* 0x0000381810007986 */ /* 0x0085e2000c101b04 */
[----:B------:R-:W-:-:S14]  /*02b0*/  DSETP.NEU.AND P0, PT, |R24|, +INF , PT ;  /* 0x7ff000001800742a */ /* 0x000fdc0003f0d200 */
[----:B------:R-:W-:Y:S01]  /*02c0*/  @!P0 DMUL R2, RZ, R24 ;  /* 0x00000018ff028228 */ /* 0x000fe20000000000 */
[----:B------:R-:W-:Y:S01]  /*02d0*/  @!P0 IMAD.MOV.U32 R0, RZ, RZ, 0x1 ;  /* 0x00000001ff008424 */ /* 0x000fe200078e00ff */
[----:B--2---:R-:W-:Y:S09]  /*02e0*/  @!P0 BRA `(.L_x_1) ;  /* 0x0000000000688947 */ /* 0x004ff20003800000 */
[----:B------:R-:W-:Y:S01]  /*02f0*/  UMOV UR6, 0x6dc9c883 ;  /* 0x6dc9c88300067882 */ /* 0x000fe20000000000 */
[----:B------:R-:W-:Y:S01]  /*0300*/  UMOV UR7, 0x3fe45f30 ;  /* 0x3fe45f3000077882 */ /* 0x000fe20000000000 */
[C---:B------:R-:W-:Y:S01]  /*0310*/  DSETP.GE.AND P0, PT, |R24|.reuse, 2.14748364800000000000e+09, PT ;  /* 0x41e000001800742a */ /* 0x040fe20003f06200 */
[----:B------:R-:W-:Y:S01]  /*0320*/  BSSY.RECONVERGENT B1, `(.L_x_2) ;  /* 0x0000015000017945 */ /* 0x000fe20003800200 */
[----:B------:R-:W-:Y:S01]  /*0330*/  DMUL R4, R24, UR6 ;  /* 0x0000000618047c28 */ /* 0x000fe20008000000 */
[----:B------:R-:W-:Y:S01]  /*0340*/  UMOV UR6, 0x54442d18 ;  /* 0x54442d1800067882 */ /* 0x000fe20000000000 */
[----:B------:R-:W-:-:S04]  /*0350*/  UMOV UR7, 0x3ff921fb ;  /* 0x3ff921fb00077882 */ /* 0x000fc80000000000 */
[----:B------:R-:W0:Y:S08]  /*0360*/  F2I.F64 R0, R4 ;  /* 0x0000000400007311 */ /* 0x000e300000301100 */
[----:B0-----:R-:W0:Y:S02]  /*0370*/  I2F.F64 R2, R0 ;  /* 0x0000000000027312 */ /* 0x001e240000201c00 */
[----:B0-----:R-:W-:Y:S01]  /*0380*/  DFMA R6, R2, -UR6, R24 ;  /* 0x8000000602067c2b */ /* 0x001fe20008000018 */
[----:B------:R-:W-:Y:S01]  /*0390*/  UMOV UR6, 0x33145c00 ;  /* 0x33145c0000067882 */ /* 0x000fe20000000000 */
[----:B------:R-:W-:-:S06]  /*03a0*/  UMOV UR7, 0x3c91a626 ;  /* 0x3c91a62600077882 */ /* 0x000fcc0000000000 */
[----:B------:R-:W-:Y:S01]  /*03b0*/  DFMA R6, R2, -UR6, R6 ;  /* 0x8000000602067c2b */ /* 0x000fe20008000006 */
[----:B------:R-:W-:Y:S01]  /*03c0*/  UMOV UR6, 0x252049c0 ;  /* 0x252049c000067882 */ /* 0x000fe20000000000 */
[----:B------:R-:W-:-:S06]  /*03d0*/  UMOV UR7, 0x397b839a ;  /* 0x397b839a00077882 */ /* 0x000fcc0000000000 */
[----:B------:R-:W-:Y:S01]  /*03e0*/  DFMA R2, R2, -UR6, R6 ;  /* 0x8000000602027c2b */ /* 0x000fe20008000006 */
[----:B------:R-:W-:Y:S10]  /*03f0*/  @!P0 BRA `(.L_x_3) ;  /* 0x00000000001c8947 */ /* 0x000ff40003800000 */
[----:B------:R-:W-:Y:S01]  /*0400*/  IMAD.MOV.U32 R4, RZ, RZ, R24 ;  /* 0x000000ffff047224 */ /* 0x000fe200078e0018 */
[----:B------:R-:W-:Y:S01]  /*0410*/  MOV R14, 0x440 ;  /* 0x00000440000e7802 */ /* 0x000fe20000000f00 */
[----:B------:R-:W-:-:S07]  /*0420*/  IMAD.MOV.U32 R13, RZ, RZ, R25 ;  /* 0x000000ffff0d7224 */ /* 0x000fce00078e0019 */
[----:B------:R-:W-:Y:S05]  /*0430*/  CALL.REL.NOINC `($_Z15evaluate_kernelPPKdPdPS2_i$__internal_trig_reduction_slowpathd) ;  /* 0x0000002000487944 */ /* 0x000fea0003c00000 */
[----:B------:R-:W-:Y:S02]  /*0440*/  IMAD.MOV.U32 R0, RZ, RZ, R6 ;  /* 0x000000ffff007224 */ /* 0x000fe400078e0006 */
[----:B------:R-:W-:Y:S02]  /*0450*/  IMAD.MOV.U32 R2, RZ, RZ, R4 ;  /* 0x000000ffff027224 */ /* 0x000fe400078e0004 */
[----:B------:R-:W-:-:S07]  /*0460*/  IMAD.MOV.U32 R3, RZ, RZ, R5 ;  /* 0x000000ffff037224 */ /* 0x000fce00078e0005 */
.L_x_3:
[----:B------:R-:W-:Y:S05]  /*0470*/  BSYNC.RECONVERGENT B1 ;  /* 0x0000000000017941 */ /* 0x000fea0003800200 */
.L_x_2:
[----:B------:R-:W-:-:S07]  /*0480*/  VIADD R0, R0, 0x1 ;  /* 0x0000000100007836 */ /* 0x000fce0000000000 */
.L_x_1:
[----:B------:R-:W-:Y:S05]  /*0490*/  BSYNC.RECONVERGENT B0 ;  /* 0x0000000000007941 */ /* 0x000fea0003800200 */
.L_x_0:
[----:B------:R-:W0:Y:S01]  /*04a0*/  LDCU.64 UR6, c[0x4][0x8] ;  /* 0x01000100ff0677ac */ /* 0x000e220008000a00 */
[----:B------:R-:W-:-:S05]  /*04b0*/  IMAD.SHL.U32 R4, R0, 0x40, RZ ;  /* 0x0000004000047824 */ /* 0x000fca00078e00ff */
[----:B------:R-:W-:-:S04]  /*04c0*/  LOP3.LUT R4, R4, 0x40, RZ, 0xc0, !PT ;  /* 0x0000004004047812 */ /* 0x000fc800078ec0ff */
[----:B0-----:R-:W-:-:S05]  /*04d0*/  IADD3 R28, P0, PT, R4, UR6, RZ ;  /* 0x00000006041c7c10 */ /* 0x001fca000ff1e0ff */
[----:B------:R-:W-:-:S05]  /*04e0*/  IMAD.X R29, RZ, RZ, UR7, P0 ;  /* 0x00000007ff1d7e24 */ /* 0x000fca00080e06ff */
[----:B------:R-:W2:Y:S04]  /*04f0*/  LDG.E.128.CONSTANT R4, desc[UR4][R28.64] ;  /* 0x000000041c047981 */ /* 0x000ea8000c1e9d00 */
[----:B------:R-:W3:Y:S04]  /*0500*/  LDG.E.128.CONSTANT R8, desc[UR4][R28.64+0x10] ;  /* 0x000010041c087981 */ /* 0x000ee8000c1e9d00 */
[----:B------:R-:W4:Y:S01]  /*0510*/  LDG.E.128.CONSTANT R12, desc[UR4][R28.64+0x20] ;  /* 0x000020041c0c7981 */ /* 0x000f22000c1e9d00 */
[----:B------:R-:W-:Y:S01]  /*0520*/  LOP3.LUT R26, R0, 0x1, RZ, 0xc0, !PT ;  /* 0x00000001001a7812 */ /* 0x000fe200078ec0ff */
[----:B------:R-:W-:-:S02]  /*0530*/  IMAD.MOV.U32 R30, RZ, RZ, 0x20fd8164 ;  /* 0x20fd8164ff1e7424 */ /* 0x000fc400078e00ff */
[----:B------:R-:W-:Y:S01]  /*0540*/  IMAD.MOV.U32 R31, RZ, RZ, 0x3da8ff83 ;  /* 0x3da8ff83ff1f7424 */ /* 0x000fe200078e00ff */
[----:B------:R-:W-:Y:S01]  /*0550*/  ISETP.NE.U32.AND P0, PT, R26, 0x1, PT ;  /* 0x000000011a00780c */ /* 0x000fe20003f05070 */
[----:B------:R-:W-:-:S03]  /*0560*/  DMUL R26, R2, R2 ;  /* 0x00000002021a7228 */ /* 0x000fc60000000000 */
[----:B------:R-:W-:Y:S02]  /*0570*/  FSEL R30, R30, -8.06006814911005101289e+34, !P0 ;  /* 0xf9785eba1e1e7808 */ /* 0x000fe40004000000 */
[----:B------:R-:W-:-:S06]  /*0580*/  FSEL R31, -R31, 0.11223486810922622681, !P0 ;  /* 0x3de5db651f1f7808 */ /* 0x000fcc0004000100 */
[----:B--2---:R-:W-:-:S08]  /*0590*/  DFMA R4, R26, R30, R4 ;  /* 0x0000001e1a04722b */ /* 0x004fd00000000004 */
[----:B------:R-:W-:-:S08]  /*05a0*/  DFMA R4, R26, R4, R6 ;  /* 0x000000041a04722b */ /* 0x000fd00000000006 */
[----:B---3--:R-:W-:-:S08]  /*05b0*/  DFMA R4, R26, R4, R8 ;  /* 0x000000041a04722b */ /* 0x008fd00000000008 */
[C---:B------:R-:W-:Y:S01]  /*05c0*/  DFMA R4, R26.reuse, R4, R10 ;  /* 0x000000041a04722b */ /* 0x040fe2000000000a */
[----:B------:R-:W0:Y:S07]  /*05d0*/  LDC.64 R10, c[0x0][0x380] ;  /* 0x0000e000ff0a7b82 */ /* 0x000e2e0000000a00 */
[----:B----4-:R-:W-:-:S08]  /*05e0*/  DFMA R4, R26, R4, R12 ;  /* 0x000000041a04722b */ /* 0x010fd0000000000c */
[----:B------:R-:W-:-:S08]  /*05f0*/  DFMA R4, R26, R4, R14 ;  /* 0x000000041a04722b */ /* 0x000fd0000000000e */
[----:B------:R-:W-:Y:S02]  /*0600*/  DFMA R2, R4, R2, R2 ;  /* 0x000000020402722b */ /* 0x000fe40000000002 */
[----:B------:R-:W-:-:S10]  /*0610*/  DFMA R4, R26, R4, 1 ;  /* 0x3ff000001a04742b */ /* 0x000fd40000000004 */
[----:B------:R-:W-:Y:S02]  /*0620*/  FSEL R4, R4, R2, !P0 ;  /* 0x0000000204047208 */ /* 0x000fe40004000000 */
[----:B------:R-:W-:Y:S02]  /*0630*/  FSEL R5, R5, R3, !P0 ;  /* 0x0000000305057208 */ /* 0x000fe40004000000 */
[----:B------:R-:W-:-:S04]  /*0640*/  LOP3.LUT P0, RZ, R0, 0x2, RZ, 0xc0, !PT ;  /* 0x0000000200ff7812 */ /* 0x000fc8000780c0ff */
[----:B------:R-:W-:-:S10]  /*0650*/  DADD R2, RZ, -R4 ;  /* 0x00000000ff027229 */ /* 0x000fd40000000804 */
[----:B------:R-:W-:Y:S02]  /*0660*/  FSEL R26, R4, R2, !P0 ;  /* 0x00000002041a7208 */ /* 0x000fe40004000000 */
[----:B------:R-:W-:-:S05]  /*0670*/  FSEL R27, R5, R3, !P0 ;  /* 0x00000003051b7208 */ /* 0x000fca0004000000 */
[----:B------:R1:W-:Y:S01]  /*0680*/  STG.E.64 desc[UR4][R16.64+0x40], R26 ;  /* 0x0000401a10007986 */ /* 0x0003e2000c101b04 */
[----:B------:R-:W-:-:S07]  /*0690*/  DMUL R28, R22, R26 ;  /* 0x0000001a161c7228 */ /* 0x000fce0000000000 */
[----:B------:R1:W-:Y:S04]  /*06a0*/  STG.E.64 desc[UR4][R16.64+0x48], R28 ;  /* 0x0000481c10007986 */ /* 0x0003e8000c101b04 */
[----:B0-----:R-:W2:Y:S02]  /*06b0*/  LDG.E.64 R2, desc[UR4][R10.64] ;  /* 0x000000040a027981 */ /* 0x001ea4000c1e1b00 */
[----:B--2---:R-:W-:-:S05]  /*06c0*/  IMAD.WIDE R2, R39, 0x8, R2 ;  /* 0x0000000827027825 */ /* 0x004fca00078e0202 */
[----:B------:R-:W2:Y:S02]  /*06d0*/  LD.E.64 R30, desc[UR4][R2.64+0x18] ;  /* 0x00001804021e7980 */ /* 0x000ea4000c101b00 */
[----:B--2---:R-:W-:Y:S02]  /*06e0*/  DMUL R4, R20, R30 ;  /* 0x0000001e14047228 */ /* 0x004fe40000000000 */
[----:B------:R1:W-:Y:S05]  /*06f0*/  STG.E.64 desc[UR4][R16.64+0x50], R30 ;  /* 0x0000501e10007986 */ /* 0x0003ea000c101b04 */
[----:B------:R1:W-:Y:S04]  /*0700*/  STG.E.64 desc[UR4][R16.64+0x58], R4 ;  /* 0x0000580410007986 */ /* 0x0003e8000c101b04 */
[----:B------:R-:W2:Y:S02]  /*0710*/  LDG.E.64 R6, desc[UR4][R10.64] ;  /* 0x000000040a067981 */ /* 0x000ea4000c1e1b00 */
[----:B--2---:R-:W-:-:S05]  /*0720*/  IMAD.WIDE R6, R39, 0x8, R6 ;  /* 0x0000000827067825 */ /* 0x004fca00078e0206 */
[----:B------:R-:W2:Y:S02]  /*0730*/  LD.E.64 R32, desc[UR4][R6.64+0x30] ;  /* 0x0000300406207980 */ /* 0x000ea4000c101b00 */
[----:B--2---:R-:W-:Y:S02]  /*0740*/  DMUL R8, R18, R32 ;  /* 0x0000002012087228 */ /* 0x004fe40000000000 */
[----:B------:R1:W-:Y:S05]  /*0750*/  STG.E.64 desc[UR4][R16.64+0x60], R32 ;  /* 0x0000602010007986 */ /* 0x0003ea000c101b04 */
[----:B------:R1:W-:Y:S01]  /*0760*/  STG.E.64 desc[UR4][R16.64+0x68], R8 ;  /* 0x0000680810007986 */ /* 0x0003e2000c101b04 */
[----:B------:R-:W-:-:S07]  /*0770*/  DADD R34, R4, R8 ;  /* 0x0000000004227229 */ /* 0x000fce0000000008 */
[----:B------:R1:W-:Y:S04]  /*0780*/  STG.E.64 desc[UR4][R16.64+0x70], R34 ;  /* 0x0000702210007986 */ /* 0x0003e8000c101b04 */
[----:B------:R-:W2:Y:S02]  /*0790*/  LDG.E.64 R2, desc[UR4][R10.64] ;  /* 0x000000040a027981 */ /* 0x000ea4000c1e1b00 */
[----:B--2---:R-:W-:-:S06]  /*07a0*/  IMAD.WIDE R36, R39, 0x8, R2 ;  /* 0x0000000827247825 */ /* 0x004fcc00078e0202 */
[----:B------:R-:W2:Y:S01]  /*07b0*/  LD.E.64 R36, desc[UR4][R36.64+0x38] ;  /* 0x0000380424247980 */ /* 0x000ea2000c101b00 */
[----:B------:R-:W-:Y:S01]  /*07c0*/  BSSY.RECONVERGENT B0, `(.L_x_4) ;  /* 0x000001f000007945 */ /* 0x000fe20003800200 */
[----:B--2---:R-:W-:-:S14]  /*07d0*/  DSETP.NEU.AND P2, PT, |R36|, +INF , PT ;  /* 0x7ff000002400742a */ /* 0x004fdc0003f4d200 */
[----:B------:R-:W-:Y:S01]  /*07e0*/  @!P2 DMUL R2, RZ, R36 ;  /* 0x00000024ff02a228 */ /* 0x000fe20000000000 */
[----:B------:R-:W-:Y:S01]  /*07f0*/  @!P2 IMAD.MOV.U32 R0, RZ, RZ, 0x1 ;  /* 0x00000001ff00a424 */ /* 0x000fe200078e00ff */
[----:B-1----:R-:W-:Y:S09]  /*0800*/  @!P2 BRA `(.L_x_5) ;  /* 0x000000000068a947 */ /* 0x002ff20003800000 */
        /* <DEDUP_REMOVED lines=24> */
.L_x_7:
[----:B------:R-:W-:Y:S05]  /*0990*/  BSYNC.RECONVERGENT B1 ;  /* 0x0000000000017941 */ /* 0x000fea0003800200 */
.L_x_6:
[----:B------:R-:W-:-:S07]  /*09a0*/  VIADD R0, R0, 0x1 ;  /* 0x0000000100007836 */ /* 0x000fce0000000000 */
.L_x_5:
[----:B------:R-:W-:Y:S05]  /*09b0*/  BSYNC.RECONVERGENT B0 ;  /* 0x0000000000007941 */ /* 0x000fea0003800200 */
.L_x_4:
        /* <DEDUP_REMOVED lines=9> */
[----:B------:R-:W-:Y:S01]  /*0a50*/  IMAD.MOV.U32 R41, RZ, RZ, 0x3da8ff83 ;  /* 0x3da8ff83ff297424 */ /* 0x000fe200078e00ff */
[----:B------:R-:W-:Y:S01]  /*0a60*/  DMUL R42, R2, R2 ;  /* 0x00000002022a7228 */ /* 0x000fe20000000000 */
[----:B------:R-:W-:Y:S01]  /*0a70*/  BSSY.RECONVERGENT B0, `(.L_x_8) ;  /* 0x0000035000007945 */ /* 0x000fe20003800200 */
[----:B------:R-:W-:Y:S01]  /*0a80*/  ISETP.NE.U32.AND P0, PT, R40, 0x1, PT ;  /* 0x000000012800780c */ /* 0x000fe20003f05070 */
[----:B------:R-:W-:Y:S01]  /*0a90*/  IMAD.MOV.U32 R40, RZ, RZ, 0x20fd8164 ;  /* 0x20fd8164ff287424 */ /* 0x000fe200078e00ff */
[----:B------:R-:W-:-:S02]  /*0aa0*/  DMUL R30, R18, R30 ;  /* 0x0000001e121e7228 */ /* 0x000fc40000000000 */
[----:B------:R-:W-:Y:S01]  /*0ab0*/  FSEL R41, -R41, 0.11223486810922622681, !P0 ;  /* 0x3de5db6529297808 */ /* 0x000fe20004000100 */
[----:B------:R-:W-:Y:S01]  /*0ac0*/  DMUL R20, R20, R32 ;  /* 0x0000002014147228 */ /* 0x000fe20000000000 */
[----:B------:R-:W-:-:S03]  /*0ad0*/  FSEL R40, R40, -8.06006814911005101289e+34, !P0 ;  /* 0xf9785eba28287808 */ /* 0x000fc60004000000 */
[----:B------:R0:W-:Y:S04]  /*0ae0*/  STG.E.64 desc[UR4][R16.64+0x10], R30 ;  /* 0x0000101e10007986 */ /* 0x0001e8000c101b04 */
[----:B------:R-:W-:Y:S01]  /*0af0*/  DADD R18, R30, -R20 ;  /* 0x000000001e127229 */ /* 0x000fe20000000814 */
[----:B------:R0:W-:Y:S06]  /*0b00*/  STG.E.64 desc[UR4][R16.64+0x90], R20 ;  /* 0x0000901410007986 */ /* 0x0001ec000c101b04 */
[----:B------:R0:W-:Y:S01]  /*0b10*/  STG.E.64 desc[UR4][R16.64+0x98], R18 ;  /* 0x0000981210007986 */ /* 0x0001e2000c101b04 */
[----:B--2---:R-:W-:-:S08]  /*0b20*/  DFMA R4, R42, R40, R4 ;  /* 0x000000282a04722b */ /* 0x004fd00000000004 */
[----:B------:R-:W-:-:S08]  /*0b30*/  DFMA R4, R42, R4, R6 ;  /* 0x000000042a04722b */ /* 0x000fd00000000006 */
[----:B---3--:R-:W-:-:S08]  /*0b40*/  DFMA R4, R42, R4, R8 ;  /* 0x000000042a04722b */ /* 0x008fd00000000008 */
[----:B------:R-:W-:-:S08]  /*0b50*/  DFMA R4, R42, R4, R10 ;  /* 0x000000042a04722b */ /* 0x000fd0000000000a */
[----:B----4-:R-:W-:-:S08]  /*0b60*/  DFMA R4, R42, R4, R12 ;  /* 0x000000042a04722b */ /* 0x010fd0000000000c */
[----:B------:R-:W-:-:S08]  /*0b70*/  DFMA R4, R42, R4, R14 ;  /* 0x000000042a04722b */ /* 0x000fd0000000000e */
[----:B------:R-:W-:Y:S02]  /*0b80*/  DFMA R2, R4, R2, R2 ;  /* 0x000000020402722b */ /* 0x000fe40000000002 */
[----:B------:R-:W-:-:S10]  /*0b90*/  DFMA R4, R42, R4, 1 ;  /* 0x3ff000002a04742b */ /* 0x000fd40000000004 */
[----:B------:R-:W-:Y:S02]  /*0ba0*/  FSEL R4, R4, R2, !P0 ;  /* 0x0000000204047208 */ /* 0x000fe40004000000 */
[----:B------:R-:W-:Y:S02]  /*0bb0*/  FSEL R5, R5, R3, !P0 ;  /* 0x0000000305057208 */ /* 0x000fe40004000000 */
[----:B------:R-:W-:Y:S01]  /*0bc0*/  LOP3.LUT P0, RZ, R0, 0x2, RZ, 0xc0, !PT ;  /* 0x0000000200ff7812 */ /* 0x000fe2000780c0ff */
[----:B------:R-:W-:-:S03]  /*0bd0*/  @!P2 IMAD.MOV.U32 R0, RZ, RZ, RZ ;  /* 0x000000ffff00a224 */ /* 0x000fc600078e00ff */
[----:B------:R-:W-:-:S10]  /*0be0*/  DADD R2, RZ, -R4 ;  /* 0x00000000ff027229 */ /* 0x000fd40000000804 */
[----:B------:R-:W-:Y:S02]  /*0bf0*/  FSEL R4, R4, R2, !P0 ;  /* 0x0000000204047208 */ /* 0x000fe40004000000 */
[----:B------:R-:W-:Y:S01]  /*0c00*/  FSEL R5, R5, R3, !P0 ;  /* 0x0000000305057208 */ /* 0x000fe20004000000 */
[----:B------:R-:W-:-:S04]  /*0c10*/  @!P2 DMUL R2, RZ, R36 ;  /* 0x00000024ff02a228 */ /* 0x000fc80000000000 */
[----:B------:R0:W-:Y:S01]  /*0c20*/  STG.E.64 desc[UR4][R16.64+0x80], R4 ;  /* 0x0000800410007986 */ /* 0x0001e2000c101b04 */
[----:B------:R-:W-:Y:S01]  /*0c30*/  DMUL R34, R34, R4 ;  /* 0x0000000422227228 */ /* 0x000fe20000000000 */
[----:B------:R-:W-:Y:S10]  /*0c40*/  @!P2 BRA `(.L_x_9) ;  /* 0x00000000005ca947 */ /* 0x000ff40003800000 */
[----:B------:R-:W-:Y:S01]  /*0c50*/  UMOV UR6, 0x6dc9c883 ;  /* 0x6dc9c88300067882 */ /* 0x000fe20000000000 */
[----:B------:R-:W-:Y:S01]  /*0c60*/  UMOV UR7, 0x3fe45f30 ;  /* 0x3fe45f3000077882 */ /* 0x000fe20000000000 */
[C---:B------:R-:W-:Y:S02]  /*0c70*/  DSETP.GE.AND P0, PT, |R36|.reuse, 2.14748364800000000000e+09, PT ;  /* 0x41e000002400742a */ /* 0x040fe40003f06200 */
[----:B0-----:R-:W-:Y:S01]  /*0c80*/  DMUL R4, R36, UR6 ;  /* 0x0000000624047c28 */ /* 0x001fe20008000000 */
        /* <DEDUP_REMOVED lines=19> */
.L_x_9:
[----:B------:R-:W-:Y:S05]  /*0dc0*/  BSYNC.RECONVERGENT B0 ;  /* 0x0000000000007941 */ /* 0x000fea0003800200 */
.L_x_8:
[----:B------:R-:W1:Y:S01]  /*0dd0*/  LDCU.64 UR6, c[0x4][0x8] ;  /* 0x01000100ff0677ac */ /* 0x000e620008000a00 */
[----:B0-----:R-:W-:-:S05]  /*0de0*/  IMAD.SHL.U32 R4, R0, 0x40, RZ ;  /* 0x0000004000047824 */ /* 0x001fca00078e00ff */
[----:B------:R-:W-:-:S04]  /*0df0*/  LOP3.LUT R4, R4, 0x40, RZ, 0xc0, !PT ;  /* 0x0000004004047812 */ /* 0x000fc800078ec0ff */
[----:B-1----:R-:W-:-:S05]  /*0e00*/  IADD3 R30, P0, PT, R4, UR6, RZ ;  /* 0x00000006041e7c10 */ /* 0x002fca000ff1e0ff */
[----:B------:R-:W-:-:S05]  /*0e10*/  IMAD.X R31, RZ, RZ, UR7, P0 ;  /* 0x00000007ff1f7e24 */ /* 0x000fca00080e06ff */
[----:B------:R-:W2:Y:S04]  /*0e20*/  LDG.E.128.CONSTANT R4, desc[UR4][R30.64] ;  /* 0x000000041e047981 */ /* 0x000ea8000c1e9d00 */
[----:B------:R-:W3:Y:S04]  /*0e30*/  LDG.E.128.CONSTANT R8, desc[UR4][R30.64+0x10] ;  /* 0x000010041e087981 */ /* 0x000ee8000c1e9d00 */
[----:B------:R-:W4:Y:S01]  /*0e40*/  LDG.E.128.CONSTANT R12, desc[UR4][R30.64+0x20] ;  /* 0x000020041e0c7981 */ /* 0x000f22000c1e9d00 */
[----:B------:R-:W-:Y:S01]  /*0e50*/  LOP3.LUT R20, R0, 0x1, RZ, 0xc0, !PT ;  /* 0x0000000100147812 */ /* 0x000fe200078ec0ff */
[----:B------:R-:W-:Y:S01]  /*0e60*/  IMAD.MOV.U32 R32, RZ, RZ, 0x20fd8164 ;  /* 0x20fd8164ff207424 */ /* 0x000fe200078e00ff */
[----:B------:R-:W-:Y:S01]  /*0e70*/  BSSY.RECONVERGENT B0, `(.L_x_10) ;  /* 0x0000032000007945 */ /* 0x000fe20003800200 */
        /* <DEDUP_REMOVED lines=18> */
[----:B------:R-:W-:Y:S01]  /*0fa0*/  FSEL R5, R5, R3, !P0 ;  /* 0x0000000305057208 */ /* 0x000fe20004000000 */
[----:B------:R-:W-:-:S04]  /*0fb0*/  DSETP.NEU.AND P0, PT, |R24|, +INF , PT ;  /* 0x7ff000001800742a */ /* 0x000fc80003f0d200 */
[----:B------:R0:W-:Y:S01]  /*0fc0*/  STG.E.64 desc[UR4][R16.64+0x78], R4 ;  /* 0x0000780410007986 */ /* 0x0001e2000c101b04 */
[----:B------:R-:W-:-:S07]  /*0fd0*/  DFMA R34, -R18, R4, R34 ;  /* 0x000000041222722b */ /* 0x000fce0000000122 */
[----:B------:R0:W-:Y:S02]  /*0fe0*/  STG.E.64 desc[UR4][R16.64+0x88], R34 ;  /* 0x0000882210007986 */ /* 0x0001e4000c101b04 */
[----:B------:R-:W-:Y:S01]  /*0ff0*/  @!P0 DMUL R2, RZ, R24 ;  /* 0x00000018ff028228 */ /* 0x000fe20000000000 */
[----:B------:R-:W-:Y:S01]  /*1000*/  @!P0 IMAD.MOV.U32 R0, RZ, RZ, RZ ;  /* 0x000000ffff008224 */ /* 0x000fe200078e00ff */
[----:B------:R-:W-:Y:S09]  /*1010*/  @!P0 BRA `(.L_x_11) ;  /* 0x00000000005c8947 */ /* 0x000ff20003800000 */
        /* <DEDUP_REMOVED lines=23> */
.L_x_11:
[----:B------:R-:W-:Y:S05]  /*1190*/  BSYNC.RECONVERGENT B0 ;  /* 0x0000000000007941 */ /* 0x000fea0003800200 */
.L_x_10:
        /* <DEDUP_REMOVED lines=16> */
[C---:B------:R-:W-:Y:S01]  /*12a0*/  DFMA R4, R18.reuse, R4, R6 ;  /* 0x000000041204722b */ /* 0x040fe20000000006 */
[----:B------:R-:W0:Y:S07]  /*12b0*/  LDC.64 R6, c[0x0][0x380] ;  /* 0x0000e000ff067b82 */ /* 0x000e2e0000000a00 */
        /* <DEDUP_REMOVED lines=14> */
[----:B------:R1:W-:Y:S01]  /*13a0*/  STG.E.64 desc[UR4][R16.64+0xa0], R4 ;  /* 0x0000a00410007986 */ /* 0x0003e2000c101b04 */
[----:B------:R-:W-:-:S07]  /*13b0*/  DADD R28, R28, -R4 ;  /* 0x000000001c1c7229 */ /* 0x000fce0000000804 */
[----:B------:R1:W-:Y:S04]  /*13c0*/  STG.E.64 desc[UR4][R16.64+0x48], R28 ;  /* 0x0000481c10007986 */ /* 0x0003e8000c101b04 */
[----:B0-----:R-:W2:Y:S02]  /*13d0*/  LDG.E.64 R2, desc[UR4][R6.64] ;  /* 0x0000000406027981 */ /* 0x001ea4000c1e1b00 */
        /* <DEDUP_REMOVED lines=31> */
.L_x_15:
[----:B------:R-:W-:Y:S05]  /*15d0*/  BSYNC.RECONVERGENT B1 ;  /* 0x0000000000017941 */ /* 0x000fea0003800200 */
.L_x_14:
[----:B------:R-:W-:-:S07]  /*15e0*/  VIADD R0, R0, 0x1 ;  /* 0x0000000100007836 */ /* 0x000fce0000000000 */
.L_x_13:
[----:B------:R-:W-:Y:S05]  /*15f0*/  BSYNC.RECONVERGENT B0 ;  /* 0x0000000000007941 */ /* 0x000fea0003800200 */
.L_x_12:
        /* <DEDUP_REMOVED lines=11> */
[----:B------:R-:W-:Y:S01]  /*16b0*/  IMAD.MOV.U32 R33, RZ, RZ, 0x3da8ff83 ;  /* 0x3da8ff83ff217424 */ /* 0x000fe200078e00ff */
[----:B------:R-:W-:Y:S01]  /*16c0*/  ISETP.NE.U32.AND P0, PT, R24, 0x1, PT ;  /* 0x000000011800780c */ /* 0x000fe20003f05070 */
[----:B------:R-:W-:Y:S01]  /*16d0*/  DMUL R24, R2, R2 ;  /* 0x0000000202187228 */ /* 0x000fe20000000000 */
[----:B------:R-:W-:Y:S02]  /*16e0*/  BSSY.RECONVERGENT B0, `(.L_x_16) ;  /* 0x0000030000007945 */ /* 0x000fe40003800200 */
[----:B------:R-:W-:-:S02]  /*16f0*/  FSEL R32, R32, -8.06006814911005101289e+34, !P0 ;  /* 0xf9785eba20207808 */ /* 0x000fc40004000000 */
[----:B------:R-:W-:Y:S01]  /*1700*/  FSEL R33, -R33, 0.11223486810922622681, !P0 ;  /* 0x3de5db6521217808 */ /* 0x000fe20004000100 */
[----:B------:R-:W-:-:S07]  /*1710*/  DFMA R18, R22, R18, R26 ;  /* 0x000000121612722b */ /* 0x000fce000000001a */
        /* <DEDUP_REMOVED lines=17> */
[----:B------:R-:W-:-:S09]  /*1830*/  DMUL R28, R28, R4 ;  /* 0x000000041c1c7228 */ /* 0x000fd20000000000 */
        /* <DEDUP_REMOVED lines=26> */
.L_x_17:
[----:B------:R-:W-:Y:S05]  /*19e0*/  BSYNC.RECONVERGENT B0 ;  /* 0x0000000000007941 */ /* 0x000fea0003800200 */
.L_x_16:
[----:B------:R-:W1:Y:S01]  /*19f0*/  LDCU.64 UR6, c[0x4][0x8] ;  /* 0x01000100ff0677ac */ /* 0x000e620008000a00 */
[----:B0-----:R-:W-:-:S05]  /*1a00*/  IMAD.SHL.U32 R4, R0, 0x40, RZ ;  /* 0x0000004000047824 */ /* 0x001fca00078e00ff */
[----:B------:R-:W-:-:S04]  /*1a10*/  LOP3.LUT R4, R4, 0x40, RZ, 0xc0, !PT ;  /* 0x0000004004047812 */ /* 0x000fc800078ec0ff */
[----:B-1----:R-:W-:Y:S02]  /*1a20*/  IADD3 R22, P0, PT, R4, UR6, RZ ;  /* 0x0000000604167c10 */ /* 0x002fe4000ff1e0ff */
[----:B------:R-:W-:Y:S01]  /*1a30*/  LOP3.LUT R20, R0, 0x1, RZ, 0xc0, !PT ;  /* 0x0000000100147812 */ /* 0x000fe200078ec0ff */
[----:B------:R-:W-:Y:S01]  /*1a40*/  IMAD.MOV.U32 R24, RZ, RZ, 0x20fd8164 ;  /* 0x20fd8164ff187424 */ /* 0x000fe200078e00ff */
[----:B------:R-:W0:Y:S01]  /*1a50*/  LDCU UR6, c[0x3][0x4] ;  /* 0x00c00080ff0677ac */ /* 0x000e220008000800 */
[----:B------:R-:W-:-:S05]  /*1a60*/  IMAD.X R23, RZ, RZ, UR7, P0 ;  /* 0x00000007ff177e24 */ /* 0x000fca00080e06ff */
[----:B------:R-:W2:Y:S04]  /*1a70*/  LDG.E.128.CONSTANT R4, desc[UR4][R22.64] ;  /* 0x0000000416047981 */ /* 0x000ea8000c1e9d00 */
[----:B------:R-:W3:Y:S04]  /*1a80*/  LDG.E.128.CONSTANT R8, desc[UR4][R22.64+0x10] ;  /* 0x0000100416087981 */ /* 0x000ee8000c1e9d00 */
[----:B------:R-:W4:Y:S01]  /*1a90*/  LDG.E.128.CONSTANT R12, desc[UR4][R22.64+0x20] ;  /* 0x00002004160c7981 */ /* 0x000f22000c1e9d00 */
        /* <DEDUP_REMOVED lines=16> */
[----:B------:R-:W1:Y:S03]  /*1ba0*/  LDC.64 R2, c[0x0][0x390] ;  /* 0x0000e400ff027b82 */ /* 0x000e660000000a00 */
[----:B------:R-:W-:-:S10]  /*1bb0*/  DADD R4, RZ, -R6 ;  /* 0x00000000ff047229 */ /* 0x000fd40000000806 */
[----:B------:R-:W-:Y:S02]  /*1bc0*/  FSEL R4, R6, R4, !P0 ;  /* 0x0000000406047208 */ /* 0x000fe40004000000 */
[----:B------:R-:W-:-:S05]  /*1bd0*/  FSEL R5, R7, R5, !P0 ;  /* 0x0000000507057208 */ /* 0x000fca0004000000 */
[----:B------:R2:W-:Y:S01]  /*1be0*/  STG.E.64 desc[UR4][R16.64+0xa0], R4 ;  /* 0x0000a00410007986 */ /* 0x0005e2000c101b04 */
[----:B------:R-:W-:-:S07]  /*1bf0*/  DMUL R18, R18, R4 ;  /* 0x0000000412127228 */ /* 0x000fce0000000000 */
[----:B------:R3:W-:Y:S01]  /*1c00*/  STG.E.64 desc[UR4][R16.64+0x88], R18 ;  /* 0x0000881210007986 */ /* 0x0007e2000c101b04 */
[----:B------:R-:W-:-:S07]  /*1c10*/  DADD R28, R28, -R18 ;  /* 0x000000001c1c7229 */ /* 0x000fce0000000812 */
[----:B------:R-:W-:Y:S04]  /*1c20*/  STG.E.64 desc[UR4][R16.64+0xb0], R28 ;  /* 0x0000b01c10007986 */ /* 0x000fe8000c101b04 */
[----:B-1----:R-:W4:Y:S01]  /*1c30*/  LDG.E.64 R6, desc[UR4][R2.64] ;  /* 0x0000000402067981 */ /* 0x002f22000c1e1b00 */
[----:B0-----:R-:W-:-:S04]  /*1c40*/  IMAD R38, R38, UR6, RZ ;  /* 0x0000000626267c24 */ /* 0x001fc8000f8e02ff */
[----:B----4-:R-:W-:-:S05]  /*1c50*/  IMAD.WIDE R6, R38, 0x8, R6 ;  /* 0x0000000826067825 */ /* 0x010fca00078e0206 */
[----:B------:R0:W-:Y:S04]  /*1c60*/  ST.E.64 desc[UR4][R6.64], R28 ;  /* 0x0000001c06007985 */ /* 0x0001e8000c101b04 */
[----:B------:R-:W4:Y:S04]  /*1c70*/  LDG.E.64 R10, desc[UR4][R16.64+0x70] ;  /* 0x00007004100a7981 */ /* 0x000f28000c1e1b00 */
[----:B------:R-:W4:Y:S04]  /*1c80*/  LDG.E.64 R12, desc[UR4][R16.64+0x78] ;  /* 0x00007804100c7981 */ /* 0x000f28000c1e1b00 */
[----:B------:R-:W5:Y:S04]  /*1c90*/  LDG.E.64 R8, desc[UR4][R16.64+0x98] ;  /* 0x0000980410087981 */ /* 0x000f68000c1e1b00 */
[----:B--2---:R-:W5:Y:S01]  /*1ca0*/  LDG.E.64 R4, desc[UR4][R16.64+0x80] ;  /* 0x0000800410047981 */ /* 0x004f62000c1e1b00 */
[----:B----4-:R-:W-:-:S07]  /*1cb0*/  DMUL R10, R10, R12 ;  /* 0x0000000c0a0a7228 */ /* 0x010fce0000000000 */
[----:B------:R1:W-:Y:S01]  /*1cc0*/  STG.E.64 desc[UR4][R16.64+0x70], R10 ;  /* 0x0000700a10007986 */ /* 0x0003e2000c101b04 */
[----:B-----5:R-:W-:-:S07]  /*1cd0*/  DFMA R4, R8, R4, R10 ;  /* 0x000000040804722b */ /* 0x020fce000000000a */
[----:B------:R-:W-:Y:S04]  /*1ce0*/  STG.E.64 desc[UR4][R16.64+0x98], R4 ;  /* 0x0000980410007986 */ /* 0x000fe8000c101b04 */
[----:B------:R-:W2:Y:S02]  /*1cf0*/  LDG.E.64 R8, desc[UR4][R2.64] ;  /* 0x0000000402087981 */ /* 0x000ea4000c1e1b00 */
[----:B--2---:R-:W-:-:S05]  /*1d00*/  IMAD.WIDE R8, R38, 0x8, R8 ;  /* 0x0000000826087825 */ /* 0x004fca00078e0208 */
[----:B------:R-:W-:Y:S04]  /*1d10*/  ST.E.64 desc[UR4][R8.64+0x8], R4 ;  /* 0x0000080408007985 */ /* 0x000fe8000c101b04 */
[----:B------:R-:W2:Y:S04]  /*1d20*/  LDG.E.64 R14, desc[UR4][R16.64+0x30] ;  /* 0x00003004100e7981 */ /* 0x000ea8000c1e1b00 */
[----:B---3--:R-:W2:Y:S04]  /*1d30*/  LDG.E.64 R18, desc[UR4][R16.64+0xa8] ;  /* 0x0000a80410127981 */ /* 0x008ea8000c1e1b00 */
[----:B0-----:R-:W3:Y:S04]  /*1d40*/  LDG.E.64 R6, desc[UR4][R16.64+0x48] ;  /* 0x0000480410067981 */ /* 0x001ee8000c1e1b00 */
[----:B------:R-:W3:Y:S01]  /*1d50*/  LDG.E.64 R12, desc[UR4][R16.64+0xa0] ;  /* 0x0000a004100c7981 */ /* 0x000ee2000c1e1b00 */
[----:B--2---:R-:W-:-:S07]  /*1d60*/  DMUL R14, R14, R18 ;  /* 0x000000120e0e7228 */ /* 0x004fce0000000000 */
[----:B------:R0:W-:Y:S01]  /*1d70*/  STG.E.64 desc[UR4][R16.64+0x30], R14 ;  /* 0x0000300e10007986 */ /* 0x0001e2000c101b04 */
[----:B---3--:R-:W-:-:S07]  /*1d80*/  DFMA R6, R6, R12, R14 ;  /* 0x0000000c0606722b */ /* 0x008fce000000000e */
[----:B------:R-:W-:Y:S04]  /*1d90*/  STG.E.64 desc[UR4][R16.64+0x48], R6 ;  /* 0x0000480610007986 */ /* 0x000fe8000c101b04 */
[----:B-1----:R-:W2:Y:S02]  /*1da0*/  LDG.E.64 R10, desc[UR4][R2.64] ;  /* 0x00000004020a7981 */ /* 0x002ea4000c1e1b00 */
[----:B--2---:R-:W-:-:S05]  /*1db0*/  IMAD.WIDE R10, R38, 0x8, R10 ;  /* 0x00000008260a7825 */ /* 0x004fca00078e020a */
[----:B------:R1:W-:Y:S04]  /*1dc0*/  ST.E.64 desc[UR4][R10.64+0x10], R6 ;  /* 0x000010060a007985 */ /* 0x0003e8000c101b04 */
[----:B------:R-:W2:Y:S04]  /*1dd0*/  LDG.E.64 R20, desc[UR4][R16.64+0x50] ;  /* 0x0000500410147981 */ /* 0x000ea8000c1e1b00 */
[----:B------:R-:W3:Y:S04]  /*1de0*/  LDG.E.64 R32, desc[UR4][R16.64+0x20] ;  /* 0x0000200410207981 */ /* 0x000ee8000c1e1b00 */
[----:B------:R-:W4:Y:S04]  /*1df0*/  LDG.E.64 R24, desc[UR4][R16.64+0x28] ;  /* 0x0000280410187981 */ /* 0x000f28000c1e1b00 */
[----:B------:R-:W4:Y:S04]  /*1e00*/  LDG.E.64 R26, desc[UR4][R16.64+0x8] ;  /* 0x00000804101a7981 */ /* 0x000f28000c1e1b00 */
[----:B------:R-:W5:Y:S04]  /*1e10*/  LDG.E.64 R30, desc[UR4][R16.64+0x60] ;  /* 0x00006004101e7981 */ /* 0x000f68000c1e1b00 */
[----:B------:R-:W5:Y:S04]  /*1e20*/  LDG.E.64 R34, desc[UR4][R16.64] ;  /* 0x0000000410227981 */ /* 0x000f68000c1e1b00 */
[----:B------:R-:W5:Y:S04]  /*1e30*/  LDG.E.64 R18, desc[UR4][R16.64+0x78] ;  /* 0x0000780410127981 */ /* 0x000f68000c1e1b00 */
[----:B0-----:R-:W5:Y:S04]  /*1e40*/  LDG.E.64 R14, desc[UR4][R16.64+0x80] ;  /* 0x00008004100e7981 */ /* 0x001f68000c1e1b00 */
[----:B------:R-:W5:Y:S04]  /*1e50*/  LDG.E.64 R22, desc[UR4][R16.64+0x10] ;  /* 0x0000100410167981 */ /* 0x000f68000c1e1b00 */
[----:B------:R-:W5:Y:S04]  /*1e60*/  LDG.E.64 R12, desc[UR4][R16.64+0x90] ;  /* 0x00009004100c7981 */ /* 0x000f68000c1e1b00 */
[----:B------:R-:W5:Y:S04]  /*1e70*/  LDG.E.64 R4, desc[UR4][R16.64+0x40] ;  /* 0x0000400410047981 */ /* 0x000f68000c1e1b00 */
[----:B-1----:R-:W5:Y:S04]  /*1e80*/  LDG.E.64 R6, desc[UR4][R16.64+0x38] ;  /* 0x0000380410067981 */ /* 0x002f68000c1e1b00 */
[----:B------:R-:W5:Y:S04]  /*1e90*/  LDG.E.64 R8, desc[UR4][R16.64+0xa0] ;  /* 0x0000a00410087981 */ /* 0x000f68000c1e1b00 */
[----:B------:R-:W5:Y:S01]  /*1ea0*/  LDG.E.64 R10, desc[UR4][R16.64+0xa8] ;  /* 0x0000a804100a7981 */ /* 0x000f62000c1e1b00 */
[----:B--2---:R-:W-:-:S08]  /*1eb0*/  DADD R28, R20, R20 ;  /* 0x00000000141c7229 */ /* 0x004fd00000000014 */
[----:B------:R-:W-:Y:S02]  /*1ec0*/  DMUL R20, R20, R28 ;  /* 0x0000001c14147228 */ /* 0x000fe40000000000 */
[----:B----4-:R-:W-:-:S05]  /*1ed0*/  DMUL R24, R24, R26 ;  /* 0x0000001a18187228 */ /* 0x010fca0000000000 */
[----:B------:R0:W-:Y:S01]  /*1ee0*/  STG.E.64 desc[UR4][R16.64+0x8], R20 ;  /* 0x0000081410007986 */ /* 0x0001e2000c101b04 */
[----:B---3--:R-:W-:Y:S02]  /*1ef0*/  DADD R32, R20, R32 ;  /* 0x0000000014207229 */ /* 0x008fe40000000020 */
[----:B-----5:R-:W-:Y:S01]  /*1f00*/  DMUL R26, R28, R30 ;  /* 0x0000001e1c1a7228 */ /* 0x020fe20000000000 */
[----:B------:R-:W-:Y:S05]  /*1f10*/  STG.E.64 desc[UR4][R16.64+0x28], R24 ;  /* 0x0000281810007986 */ /* 0x000fea000c101b04 */
[----:B------:R-:W-:Y:S01]  /*1f20*/  DADD R28, -R32, R34 ;  /* 0x00000000201c7229 */ /* 0x000fe20000000122 */
[----:B------:R-:W-:Y:S01]  /*1f30*/  STG.E.64 desc[UR4][R16.64+0x60], R26 ;  /* 0x0000601a10007986 */ /* 0x000fe2000c101b04 */
[----:B------:R-:W-:-:S05]  /*1f40*/  DADD R30, R24, -R26 ;  /* 0x00000000181e7229 */ /* 0x000fca000000081a */
[----:B------:R-:W-:Y:S01]  /*1f50*/  STG.E.64 desc[UR4][R16.64+0x20], R28 ;  /* 0x0000201c10007986 */ /* 0x000fe2000c101b04 */
[----:B------:R-:W-:-:S03]  /*1f60*/  DMUL R18, R28, R18 ;  /* 0x000000121c127228 */ /* 0x000fc60000000000 */
[----:B------:R-:W-:Y:S01]  /*1f70*/  STG.E.64 desc[UR4][R16.64+0x48], R30 ;  /* 0x0000481e10007986 */ /* 0x000fe2000c101b04 */
[----:B------:R-:W-:-:S04]  /*1f80*/  DADD R12, R22, R12 ;  /* 0x00000000160c7229 */ /* 0x000fc8000000000c */
[----:B------:R-:W-:-:S08]  /*1f90*/  DFMA R14, R30, R14, -R18 ;  /* 0x0000000e1e0e722b */ /* 0x000fd00000000812 */
[----:B------:R-:W-:Y:S02]  /*1fa0*/  DMUL R18, R4, R14 ;  /* 0x0000000e04127228 */ /* 0x000fe40000000000 */
[----:B------:R-:W-:-:S06]  /*1fb0*/  DMUL R14, R14, R6 ;  /* 0x000000060e0e7228 */ /* 0x000fcc0000000000 */
[C---:B------:R-:W-:Y:S02]  /*1fc0*/  DFMA R18, R12.reuse, R6, R18 ;  /* 0x000000060c12722b */ /* 0x040fe40000000012 */
[----:B------:R-:W-:-:S05]  /*1fd0*/  DFMA R14, R12, R4, -R14 ;  /* 0x000000040c0e722b */ /* 0x000fca000000080e */
[----:B------:R-:W-:Y:S01]  /*1fe0*/  STG.E.64 desc[UR4][R16.64+0x10], R18 ;  /* 0x0000101210007986 */ /* 0x000fe2000c101b04 */
[----:B------:R-:W-:-:S03]  /*1ff0*/  DMUL R8, R18, R8 ;  /* 0x0000000812087228 */ /* 0x000fc60000000000 */
[----:B------:R-:W-:Y:S04]  /*2000*/  STG.E.64 desc[UR4][R16.64+0x90], R14 ;  /* 0x0000900e10007986 */ /* 0x000fe8000c101b04 */
[----:B------:R1:W-:Y:S01]  /*2010*/  STG.E.64 desc[UR4][R16.64+0x30], R8 ;  /* 0x0000300810007986 */ /* 0x0003e2000c101b04 */
[----:B------:R-:W-:-:S07]  /*2020*/  DFMA R10, R14, R10, -R8 ;  /* 0x0000000a0e0a722b */ /* 0x000fce0000000808 */
[----:B------:R-:W-:Y:S04]  /*2030*/  STG.E.64 desc[UR4][R16.64+0x50], R10 ;  /* 0x0000500a10007986 */ /* 0x000fe8000c101b04 */
[----:B------:R-:W2:Y:S02]  /*2040*/  LDG.E.64 R4, desc[UR4][R2.64] ;  /* 0x0000000402047981 */ /* 0x000ea4000c1e1b00 */
[----:B--2---:R-:W-:-:S05]  /*2050*/  IMAD.WIDE R4, R38, 0x8, R4 ;  /* 0x0000000826047825 */ /* 0x004fca00078e0204 */
[----:B------:R2:W-:Y:S04]  /*2060*/  ST.E.64 desc[UR4][R4.64+0x18], R10 ;  /* 0x0000180a04007985 */ /* 0x0005e8000c101b04 */
[----:B0-----:R-:W3:Y:S04]  /*2070*/  LDG.E.64 R20, desc[UR4][R16.64+0x48] ;  /* 0x0000480410147981 */ /* 0x001ee8000c1e1b00 */
[----:B------:R-:W3:Y:S04]  /*2080*/  LDG.E.64 R22, desc[UR4][R16.64+0x78] ;  /* 0x0000780410167981 */ /* 0x000ee8000c1e1b00 */
[----:B------:R-:W4:Y:S04]  /*2090*/  LDG.E.64 R6, desc[UR4][R16.64+0x20] ;  /* 0x0000200410067981 */ /* 0x000f28000c1e1b00 */
[----:B------:R-:W4:Y:S01]  /*20a0*/  LDG.E.64 R12, desc[UR4][R16.64+0x80] ;  /* 0x00008004100c7981 */ /* 0x000f22000c1e1b00 */
[----:B---3--:R-:W-:-:S07]  /*20b0*/  DMUL R20, R20, R22 ;  /* 0x0000001614147228 */ /* 0x008fce0000000000 */
[----:B------:R0:W-:Y:S01]  /*20c0*/  STG.E.64 desc[UR4][R16.64+0x48], R20 ;  /* 0x0000481410007986 */ /* 0x0001e2000c101b04 */
[----:B----4-:R-:W-:-:S07]  /*20d0*/  DFMA R6, R6, R12, R20 ;  /* 0x0000000c0606722b */ /* 0x010fce0000000014 */
[----:B------:R-:W-:Y:S04]  /*20e0*/  STG.E.64 desc[UR4][R16.64+0x20], R6 ;  /* 0x0000200610007986 */ /* 0x000fe8000c101b04 */
[----:B-1----:R-:W3:Y:S02]  /*20f0*/  LDG.E.64 R8, desc[UR4][R2.64] ;  /* 0x0000000402087981 */ /* 0x002ee4000c1e1b00 */
[----:B---3--:R-:W-:-:S05]  /*2100*/  IMAD.WIDE R8, R38, 0x8, R8 ;  /* 0x0000000826087825 */ /* 0x008fca00078e0208 */
[----:B------:R1:W-:Y:S04]  /*2110*/  ST.E.64 desc[UR4][R8.64+0x20], R6 ;  /* 0x0000200608007985 */ /* 0x0003e8000c101b04 */
[----:B------:R-:W3:Y:S04]  /*2120*/  LDG.E.64 R12, desc[UR4][R16.64+0x10] ;  /* 0x00001004100c7981 */ /* 0x000ee8000c1e1b00 */
[----:B------:R-:W3:Y:S04]  /*2130*/  LDG.E.64 R14, desc[UR4][R16.64+0xa8] ;  /* 0x0000a804100e7981 */ /* 0x000ee8000c1e1b00 */
[----:B--2---:R-:W2:Y:S04]  /*2140*/  LDG.E.64 R4, desc[UR4][R16.64+0x90] ;  /* 0x0000900410047981 */ /* 0x004ea8000c1e1b00 */
[----:B------:R-:W2:Y:S01]  /*2150*/  LDG.E.64 R10, desc[UR4][R16.64+0xa0] ;  /* 0x0000a004100a7981 */ /* 0x000ea2000c1e1b00 */
[----:B---3--:R-:W-:-:S07]  /*2160*/  DMUL R12, R12, R14 ;  /* 0x0000000e0c0c7228 */ /* 0x008fce0000000000 */
[----:B------:R-:W-:Y:S01]  /*2170*/  STG.E.64 desc[UR4][R16.64+0x10], R12 ;  /* 0x0000100c10007986 */ /* 0x000fe2000c101b04 */
[----:B--2---:R-:W-:-:S07]  /*2180*/  DFMA R4, R4, R10, R12 ;  /* 0x0000000a0404722b */ /* 0x004fce000000000c */
[----:B------:R-:W-:Y:S04]  /*2190*/  STG.E.64 desc[UR4][R16.64+0x90], R4 ;  /* 0x0000900410007986 */ /* 0x000fe8000c101b04 */
[----:B------:R-:W2:Y:S02]  /*21a0*/  LDG.E.64 R10, desc[UR4][R2.64] ;  /* 0x00000004020a7981 */ /* 0x000ea4000c1e1b00 */
[----:B--2---:R-:W-:-:S05]  /*21b0*/  IMAD.WIDE R10, R38, 0x8, R10 ;  /* 0x00000008260a7825 */ /* 0x004fca00078e020a */
[----:B------:R2:W-:Y:S04]  /*21c0*/  ST.E.64 desc[UR4][R10.64+0x28], R4 ;  /* 0x000028040a007985 */ /* 0x0005e8000c101b04 */
[----:B0-----:R-:W3:Y:S04]  /*21d0*/  LDG.E.64 R20, desc[UR4][R16.64+0x8] ;  /* 0x0000080410147981 */ /* 0x001ee8000c1e1b00 */
[----:B------:R-:W3:Y:S04]  /*21e0*/  LDG.E.64 R22, desc[UR4][R16.64+0x18] ;  /* 0x0000180410167981 */ /* 0x000ee8000c1e1b00 */
[----:B------:R-:W4:Y:S04]  /*21f0*/  LDG.E.64 R28, desc[UR4][R16.64+0x28] ;  /* 0x00002804101c7981 */ /* 0x000f28000c1e1b00 */
[----:B------:R-:W4:Y:S04]  /*2200*/  LDG.E.64 R30, desc[UR4][R16.64+0x60] ;  /* 0x00006004101e7981 */ /* 0x000f28000c1e1b00 */
[----:B------:R-:W5:Y:S04]  /*2210*/  LDG.E.64 R24, desc[UR4][R16.64] ;  /* 0x0000000410187981 */ /* 0x000f68000c1e1b00 */
[----:B------:R-:W5:Y:S04]  /*2220*/  LDG.E.64 R32, desc[UR4][R16.64+0x78] ;  /* 0x0000780410207981 */ /* 0x000f68000c1e1b00 */
[----:B------:R-:W5:Y:S04]  /*2230*/  LDG.E.64 R26, desc[UR4][R16.64+0x80] ;  /* 0x00008004101a7981 */ /* 0x000f68000c1e1b00 */
[----:B------:R-:W5:Y:S04]  /*2240*/  LDG.E.64 R14, desc[UR4][R16.64+0x58] ;  /* 0x00005804100e7981 */ /* 0x000f68000c1e1b00 */
[----:B------:R-:W5:Y:S04]  /*2250*/  LDG.E.64 R18, desc[UR4][R16.64+0x68] ;  /* 0x0000680410127981 */ /* 0x000f68000c1e1b00 */
[----:B-1----:R-:W5:Y:S04]  /*2260*/  LDG.E.64 R8, desc[UR4][R16.64+0x40] ;  /* 0x0000400410087981 */ /* 0x002f68000c1e1b00 */
[----:B--2---:R-:W2:Y:S04]  /*2270*/  LDG.E.64 R10, desc[UR4][R16.64+0x38] ;  /* 0x00003804100a7981 */ /* 0x004ea8000c1e1b00 */
[----:B------:R-:W2:Y:S04]  /*2280*/  LDG.E.64 R6, desc[UR4][R16.64+0xa0] ;  /* 0x0000a00410067981 */ /* 0x000ea8000c1e1b00 */
[----:B------:R-:W2:Y:S01]  /*2290*/  LDG.E.64 R4, desc[UR4][R16.64+0xa8] ;  /* 0x0000a80410047981 */ /* 0x000ea2000c1e1b00 */
[----:B---3--:R-:W-:-:S02]  /*22a0*/  DADD R20, R20, R22 ;  /* 0x0000000014147229 */ /* 0x008fc40000000016 */
[----:B----4-:R-:W-:-:S06]  /*22b0*/  DADD R12, R28, R30 ;  /* 0x000000001c0c7229 */ /* 0x010fcc000000001e */
[----:B-----5:R-:W-:Y:S01]  /*22c0*/  DADD R20, -R20, R24 ;  /* 0x0000000014147229 */ /* 0x020fe20000000118 */
[----:B------:R0:W-:Y:S01]  /*22d0*/  STG.E.64 desc[UR4][R16.64+0x28], R12 ;  /* 0x0000280c10007986 */ /* 0x0001e2000c101b04 */
[----:B------:R-:W-:-:S05]  /*22e0*/  DMUL R32, R12, R32 ;  /* 0x000000200c207228 */ /* 0x000fca0000000000 */
[----:B------:R-:W-:Y:S03]  /*22f0*/  STG.E.64 desc[UR4][R16.64], R20 ;  /* 0x0000001410007986 */ /* 0x000fe6000c101b04 */
[----:B------:R-:W-:Y:S02]  /*2300*/  DFMA R26, R20, R26, -R32 ;  /* 0x0000001a141a722b */ /* 0x000fe40000000820 */
[----:B------:R-:W-:-:S06]  /*2310*/  DADD R14, R14, -R18 ;  /* 0x000000000e0e7229 */ /* 0x000fcc0000000812 */
[----:B------:R-:W-:Y:S02]  /*2320*/  DMUL R18, R8, R26 ;  /* 0x0000001a08127228 */ /* 0x000fe40000000000 */
[----:B--2---:R-:W-:-:S06]  /*2330*/  DMUL R26, R26, R10 ;  /* 0x0000000a1a1a7228 */ /* 0x004fcc0000000000 */
        /* <DEDUP_REMOVED lines=11> */
[----:B------:R-:W3:Y:S04]  /*23f0*/  LDG.E.64 R14, desc[UR4][R16.64] ;  /* 0x00000004100e7981 */ /* 0x000ee8000c1e1b00 */
[----:B------:R-:W3:Y:S04]  /*2400*/  LDG.E.64 R22, desc[UR4][R16.64+0x78] ;  /* 0x0000780410167981 */ /* 0x000ee8000c1e1b00 */
[----:B------:R-:W4:Y:S04]  /*2410*/  LDG.E.64 R10, desc[UR4][R16.64+0x28] ;  /* 0x00002804100a7981 */ /* 0x000f28000c1e1b00 */
[----:B0-----:R-:W4:Y:S01]  /*2420*/  LDG.E.64 R12, desc[UR4][R16.64+0x80] ;  /* 0x00008004100c7981 */ /* 0x001f22000c1e1b00 */
[----:B---3--:R-:W-:-:S07]  /*2430*/  DMUL R14, R14, R22 ;  /* 0x000000160e0e7228 */ /* 0x008fce0000000000 */
[----:B------:R-:W-:Y:S01]  /*2440*/  STG.E.64 desc[UR4][R16.64], R14 ;  /* 0x0000000e10007986 */ /* 0x000fe2000c101b04 */
[----:B----4-:R-:W-:-:S07]  /*2450*/  DFMA R10, R10, R12, R14 ;  /* 0x0000000c0a0a722b */ /* 0x010fce000000000e */
[----:B------:R-:W-:Y:S04]  /*2460*/  STG.E.64 desc[UR4][R16.64+0x28], R10 ;  /* 0x0000280a10007986 */ /* 0x000fe8000c101b04 */
[----:B-1----:R-:W3:Y:S02]  /*2470*/  LDG.E.64 R6, desc[UR4][R2.64] ;  /* 0x0000000402067981 */ /* 0x002ee4000c1e1b00 */
[----:B---3--:R-:W-:-:S05]  /*2480*/  IMAD.WIDE R6, R38, 0x8, R6 ;  /* 0x0000000826067825 */ /* 0x008fca00078e0206 */
[----:B------:R-:W-:Y:S04]  /*2490*/  ST.E.64 desc[UR4][R6.64+0x38], R10 ;  /* 0x0000380a06007985 */ /* 0x000fe8000c101b04 */
        /* <DEDUP_REMOVED lines=10> */
[----:B------:R-:W-:Y:S01]  /*2540*/  ST.E.64 desc[UR4][R38.64+0x40], R4 ;  /* 0x0000400426007985 */ /* 0x000fe2000c101b04 */
[----:B------:R-:W-:Y:S05]  /*2550*/  EXIT ;  /* 0x000000000000794d */ /* 0x000fea0003800000 */
        .type           $_Z15evaluate_kernelPPKdPdPS2_i$__internal_trig_reduction_slowpathd,@function
        .size           $_Z15evaluate_kernelPPKdPdPS2_i$__internal_trig_reduction_slowpathd,(.L_x_26 - $_Z15evaluate_kernelPPKdPdPS2_i$__internal_trig_reduction_slowpathd)
$_Z15evaluate_kernelPPKdPdPS2_i$__internal_trig_reduction_slowpathd:
[--C-:B------:R-:W-:Y:S01]  /*2560*/  SHF.R.U32.HI R15, RZ, 0x14, R13.reuse ;  /* 0x00000014ff0f7819 */ /* 0x100fe2000001160d */
[----:B------:R-:W-:Y:S02]  /*2570*/  IMAD.MOV.U32 R3, RZ, RZ, R13 ;  /* 0x000000ffff037224 */ /* 0x000fe400078e000d */
[----:B------:R-:W-:Y:S01]  /*2580*/  IMAD.MOV.U32 R6, RZ, RZ, RZ ;  /* 0x000000ffff067224 */ /* 0x000fe200078e00ff */
[----:B------:R-:W-:-:S04]  /*2590*/  LOP3.LUT R0, R15, 0x7ff, RZ, 0xc0, !PT ;  /* 0x000007ff0f007812 */ /* 0x000fc800078ec0ff */
[----:B------:R-:W-:-:S13]  /*25a0*/  ISETP.NE.AND P0, PT, R0, 0x7ff, PT ;  /* 0x000007ff0000780c */ /* 0x000fda0003f05270 */
[----:B------:R-:W-:Y:S05]  /*25b0*/  @!P0 BRA `(.L_x_18) ;  /* 0x0000000800748947 */ /* 0x000fea0003800000 */
[----:B------:R-:W-:Y:S01]  /*25c0*/  VIADD R2, R0, 0xfffffc00 ;  /* 0xfffffc0000027836 */ /* 0x000fe20000000000 */
[----:B------:R-:W-:Y:S01]  /*25d0*/  BSSY.RECONVERGENT B2, `(.L_x_19) ;  /* 0x0000037000027945 */ /* 0x000fe20003800200 */
[----:B------:R-:W-:-:S03]  /*25e0*/  CS2R R8, SRZ ;  /* 0x0000000000087805 */ /* 0x000fc6000001ff00 */
[----:B------:R-:W-:Y:S02]  /*25f0*/  SHF.R.U32.HI R0, RZ, 0x6, R2 ;  /* 0x00000006ff007819 */ /* 0x000fe40000011602 */
[----:B------:R-:W-:Y:S02]  /*2600*/  ISETP.GE.U32.AND P0, PT, R2, 0x80, PT ;  /* 0x000000800200780c */ /* 0x000fe40003f06070 */
[C---:B------:R-:W-:Y:S02]  /*2610*/  IADD3 R2, PT, PT, -R0.reuse, 0x13, RZ ;  /* 0x0000001300027810 */ /* 0x040fe40007ffe1ff */
[----:B------:R-:W-:Y:S02]  /*2620*/  IADD3 R6, PT, PT, -R0, 0xf, RZ ;  /* 0x0000000f00067810 */ /* 0x000fe40007ffe1ff */
[----:B------:R-:W-:-:S04]  /*2630*/  SEL R2, R2, 0x12, P0 ;  /* 0x0000001202027807 */ /* 0x000fc80000000000 */
[----:B------:R-:W-:-:S13]  /*2640*/  ISETP.GE.AND P0, PT, R6, R2, PT ;  /* 0x000000020600720c */ /* 0x000fda0003f06270 */
[----:B------:R-:W-:Y:S05]  /*2650*/  @P0 BRA `(.L_x_20) ;  /* 0x0000000000b80947 */ /* 0x000fea0003800000 */
[----:B------:R-:W0:Y:S01]  /*2660*/  LDC.64 R40, c[0x0][0x358] ;  /* 0x0000d600ff287b82 */ /* 0x000e220000000a00 */
[C---:B------:R-:W-:Y:S01]  /*2670*/  SHF.L.U64.HI R3, R4.reuse, 0xb, R3 ;  /* 0x0000000b04037819 */ /* 0x040fe20000010203 */
[----:B------:R-:W-:Y:S01]  /*2680*/  BSSY.RECONVERGENT B3, `(.L_x_21) ;  /* 0x0000025000037945 */ /* 0x000fe20003800200 */
[----:B------:R-:W-:Y:S01]  /*2690*/  IADD3 R2, PT, PT, RZ, -R0, -R2 ;  /* 0x80000000ff027210 */ /* 0x000fe20007ffe802 */
[----:B------:R-:W-:Y:S01]  /*26a0*/  IMAD.SHL.U32 R4, R4, 0x800, RZ ;  /* 0x0000080004047824 */ /* 0x000fe200078e00ff */
[----:B------:R-:W-:Y:S01]  /*26b0*/  CS2R R8, SRZ ;  /* 0x0000000000087805 */ /* 0x000fe2000001ff00 */
[----:B------:R-:W-:Y:S01]  /*26c0*/  IMAD.MOV.U32 R0, RZ, RZ, R1 ;  /* 0x000000ffff007224 */ /* 0x000fe200078e0001 */
[----:B------:R-:W-:Y:S01]  /*26d0*/  LOP3.LUT R3, R3, 0x80000000, RZ, 0xfc, !PT ;  /* 0x8000000003037812 */ /* 0x000fe200078efcff */
[----:B------:R-:W-:-:S07]  /*26e0*/  IMAD.MOV.U32 R5, RZ, RZ, RZ ;  /* 0x000000ffff057224 */ /* 0x000fce00078e00ff */
.L_x_22:
[----:B------:R-:W1:Y:S01]  /*26f0*/  LDC.64 R10, c[0x4][RZ] ;  /* 0x01000000ff0a7b82 */ /* 0x000e620000000a00 */
[----:B0-----:R-:W-:Y:S02]  /*2700*/  R2UR UR6, R40 ;  /* 0x00000000280672ca */ /* 0x001fe400000e0000 */
[----:B------:R-:W-:Y:S01]  /*2710*/  R2UR UR7, R41 ;  /* 0x00000000290772ca */ /* 0x000fe200000e0000 */
[----:B-1----:R-:W-:-:S12]  /*2720*/  IMAD.WIDE R10, R6, 0x8, R10 ;  /* 0x00000008060a7825 */ /* 0x002fd800078e020a */
[----:B------:R-:W2:Y:S01]  /*2730*/  LDG.E.64.CONSTANT R10, desc[UR6][R10.64] ;  /* 0x000000060a0a7981 */ /* 0x000ea2000c1e9b00 */
[----:B------:R-:W-:Y:S02]  /*2740*/  IMAD.MOV.U32 R42, RZ, RZ, R8 ;  /* 0x000000ffff2a7224 */ /* 0x000fe400078e0008 */
[----:B------:R-:W-:Y:S02]  /*2750*/  IMAD.MOV.U32 R43, RZ, RZ, R9 ;  /* 0x000000ffff2b7224 */ /* 0x000fe400078e0009 */
[----:B------:R-:W-:Y:S02]  /*2760*/  VIADD R2, R2, 0x1 ;  /* 0x0000000102027836 */ /* 0x000fe40000000000 */
[----:B------:R-:W-:Y:S02]  /*2770*/  VIADD R6, R6, 0x1 ;  /* 0x0000000106067836 */ /* 0x000fe40000000000 */
[----:B--2---:R-:W-:-:S04]  /*2780*/  IMAD.WIDE.U32 R42, P3, R10, R4, R42 ;  /* 0x000000040a2a7225 */ /* 0x004fc8000786002a */
[CC--:B------:R-:W-:Y:S02]  /*2790*/  IMAD R7, R10.reuse, R3.reuse, RZ ;  /* 0x000000030a077224 */ /* 0x0c0fe400078e02ff */
[----:B------:R-:W-:Y:S02]  /*27a0*/  IMAD R8, R11, R4, RZ ;  /* 0x000000040b087224 */ /* 0x000fe400078e02ff */
[----:B------:R-:W-:Y:S01]  /*27b0*/  IMAD.HI.U32 R10, R10, R3, RZ ;  /* 0x000000030a0a7227 */ /* 0x000fe200078e00ff */
[----:B------:R-:W-:-:S03]  /*27c0*/  IADD3 R7, P0, PT, R7, R43, RZ ;  /* 0x0000002b07077210 */ /* 0x000fc60007f1e0ff */
[----:B------:R-:W-:Y:S01]  /*27d0*/  IMAD.X R10, RZ, RZ, R10, P3 ;  /* 0x000000ffff0a7224 */ /* 0x000fe200018e060a */
[----:B------:R-:W-:Y:S01]  /*27e0*/  IADD3 R9, P1, PT, R8, R7, RZ ;  /* 0x0000000708097210 */ /* 0x000fe20007f3e0ff */
[----:B------:R-:W-:Y:S02]  /*27f0*/  IMAD.MOV.U32 R8, RZ, RZ, R42 ;  /* 0x000000ffff087224 */ /* 0x000fe400078e002a */
[C---:B------:R-:W-:Y:S02]  /*2800*/  IMAD R7, R5.reuse, 0x8, R0 ;  /* 0x0000000805077824 */ /* 0x040fe400078e0200 */
[----:B------:R-:W-:-:S03]  /*2810*/  VIADD R5, R5, 0x1 ;  /* 0x0000000105057836 */ /* 0x000fc60000000000 */
[----:B------:R0:W-:Y:S02]  /*2820*/  STL.64 [R7], R8 ;  /* 0x0000000807007387 */ /* 0x0001e40000100a00 */
[----:B0-----:R-:W-:-:S04]  /*2830*/  IMAD.HI.U32 R9, R11, R4, RZ ;  /* 0x000000040b097227 */ /* 0x001fc800078e00ff */
[----:B------:R-:W-:Y:S01]  /*2840*/  IMAD.HI.U32 R7, R11, R3, RZ ;  /* 0x000000030b077227 */ /* 0x000fe200078e00ff */
[----:B------:R-:W-:-:S03]  /*2850*/  IADD3.X R9, P0, PT, R9, R10, RZ, P0, !PT ;  /* 0x0000000a09097210 */ /* 0x000fc6000071e4ff */
[----:B------:R-:W-:Y:S02]  /*2860*/  IMAD R8, R11, R3, RZ ;  /* 0x000000030b087224 */ /* 0x000fe400078e02ff */
[----:B------:R-:W-:Y:S01]  /*2870*/  IMAD.X R7, RZ, RZ, R7, P0 ;  /* 0x000000ffff077224 */ /* 0x000fe200000e0607 */
[----:B------:R-:W-:Y:S02]  /*2880*/  ISETP.NE.AND P0, PT, R2, -0xf, PT ;  /* 0xfffffff10200780c */ /* 0x000fe40003f05270 */
[----:B------:R-:W-:-:S05]  /*2890*/  IADD3.X R8, P1, PT, R8, R9, RZ, P1, !PT ;  /* 0x0000000908087210 */ /* 0x000fca0000f3e4ff */
[----:B------:R-:W-:-:S04]  /*28a0*/  IMAD.X R7, RZ, RZ, R7, P1 ;  /* 0x000000ffff077224 */ /* 0x000fc800008e0607 */
[----:B------:R-:W-:Y:S02]  /*28b0*/  IMAD.MOV.U32 R9, RZ, RZ, R7 ;  /* 0x000000ffff097224 */ /* 0x000fe400078e0007 */
[----:B------:R-:W-:Y:S05]  /*28c0*/  @P0 BRA `(.L_x_22) ;  /* 0xfffffffc00880947 */ /* 0x000fea000383ffff */
[----:B------:R-:W-:Y:S05]  /*28d0*/  BSYNC.RECONVERGENT B3 ;  /* 0x0000000000037941 */ /* 0x000fea0003800200 */
.L_x_21:
[----:B------:R-:W-:-:S05]  /*28e0*/  LOP3.LUT R0, R15, 0x7ff, RZ, 0xc0, !PT ;  /* 0x000007ff0f007812 */ /* 0x000fca00078ec0ff */
[----:B------:R-:W-:-:S05]  /*28f0*/  VIADD R0, R0, 0xfffffc00 ;  /* 0xfffffc0000007836 */ /* 0x000fca0000000000 */
[----:B------:R-:W-:Y:S02]  /*2900*/  SHF.R.U32.HI R2, RZ, 0x6, R0 ;  /* 0x00000006ff027819 */ /* 0x000fe40000011600 */
[----:B------:R-:W-:Y:S02]  /*2910*/  ISETP.GE.U32.AND P0, PT, R0, 0x80, PT ;  /* 0x000000800000780c */ /* 0x000fe40003f06070 */
[----:B------:R-:W-:-:S04]  /*2920*/  IADD3 R2, PT, PT, -R2, 0x13, RZ ;  /* 0x0000001302027810 */ /* 0x000fc80007ffe1ff */
[----:B------:R-:W-:-:S07]  /*2930*/  SEL R6, R2, 0x12, P0 ;  /* 0x0000001202067807 */ /* 0x000fce0000000000 */
.L_x_20:
[----:B------:R-:W-:Y:S05]  /*2940*/  BSYNC.RECONVERGENT B2 ;  /* 0x0000000000027941 */ /* 0x000fea0003800200 */
.L_x_19:
[C---:B------:R-:W-:Y:S02]  /*2950*/  LOP3.LUT R0, R15.reuse, 0x7ff, RZ, 0xc0, !PT ;  /* 0x000007ff0f007812 */ /* 0x040fe400078ec0ff */
[----:B------:R-:W-:-:S03]  /*2960*/  LOP3.LUT P0, R15, R15, 0x3f, RZ, 0xc0, !PT ;  /* 0x0000003f0f0f7812 */ /* 0x000fc6000780c0ff */
[----:B------:R-:W-:-:S05]  /*2970*/  VIADD R0, R0, 0xfffffc00 ;  /* 0xfffffc0000007836 */ /* 0x000fca0000000000 */
[----:B------:R-:W-:-:S05]  /*2980*/  SHF.R.U32.HI R0, RZ, 0x6, R0 ;  /* 0x00000006ff007819 */ /* 0x000fca0000011600 */
[----:B------:R-:W-:-:S04]  /*2990*/  IMAD.IADD R0, R0, 0x1, R6 ;  /* 0x0000000100007824 */ /* 0x000fc800078e0206 */
[----:B------:R-:W-:-:S05]  /*29a0*/  IMAD.U32 R0, R0, 0x8, R1 ;  /* 0x0000000800007824 */ /* 0x000fca00078e0001 */
[----:B------:R0:W-:Y:S04]  /*29b0*/  STL.64 [R0+-0x78], R8 ;  /* 0xffff880800007387 */ /* 0x0001e80000100a00 */
[----:B------:R-:W2:Y:S04]  /*29c0*/  @P0 LDL.64 R6, [R1+0x8] ;  /* 0x0000080001060983 */ /* 0x000ea80000100a00 */
[----:B------:R-:W3:Y:S04]  /*29d0*/  LDL.64 R4, [R1+0x10] ;  /* 0x0000100001047983 */ /* 0x000ee80000100a00 */
[----:B------:R-:W4:Y:S01]  /*29e0*/  LDL.64 R2, [R1+0x18] ;  /* 0x0000180001027983 */ /* 0x000f220000100a00 */
[----:B0-----:R-:W-:Y:S01]  /*29f0*/  @P0 LOP3.LUT R0, R15, 0x3f, RZ, 0x3c, !PT ;  /* 0x0000003f0f000812 */ /* 0x001fe200078e3cff */
[----:B------:R-:W-:Y:S01]  /*2a00*/  BSSY.RECONVERGENT B2, `(.L_x_23) ;  /* 0x0000034000027945 */ /* 0x000fe20003800200 */
[----:B--2---:R-:W-:-:S02]  /*2a10*/  @P0 SHF.R.U64 R10, R6, 0x1, R7 ;  /* 0x00000001060a0819 */ /* 0x004fc40000001207 */
[----:B------:R-:W-:Y:S02]  /*2a20*/  @P0 SHF.R.U32.HI R12, RZ, 0x1, R7 ;  /* 0x00000001ff0c0819 */ /* 0x000fe40000011607 */
[-C--:B---3--:R-:W-:Y:S02]  /*2a30*/  @P0 SHF.L.U32 R9, R4, R15.reuse, RZ ;  /* 0x0000000f04090219 */ /* 0x088fe400000006ff */
[----:B------:R-:W-:Y:S02]  /*2a40*/  @P0 SHF.R.U64 R10, R10, R0, R12 ;  /* 0x000000000a0a0219 */ /* 0x000fe4000000120c */
[--C-:B------:R-:W-:Y:S02]  /*2a50*/  @P0 SHF.R.U32.HI R6, RZ, 0x1, R5.reuse ;  /* 0x00000001ff060819 */ /* 0x100fe40000011605 */
[C-C-:B------:R-:W-:Y:S02]  /*2a60*/  @P0 SHF.R.U64 R7, R4.reuse, 0x1, R5.reuse ;  /* 0x0000000104070819 */ /* 0x140fe40000001205 */
[----:B------:R-:W-:-:S02]  /*2a70*/  @P0 SHF.L.U64.HI R8, R4, R15, R5 ;  /* 0x0000000f04080219 */ /* 0x000fc40000010205 */
[----:B------:R-:W-:Y:S02]  /*2a80*/  @P0 SHF.R.U32.HI R12, RZ, R0, R12 ;  /* 0x00000000ff0c0219 */ /* 0x000fe4000001160c */
[----:B------:R-:W-:Y:S02]  /*2a90*/  @P0 LOP3.LUT R4, R9, R10, RZ, 0xfc, !PT ;  /* 0x0000000a09040212 */ /* 0x000fe400078efcff */
[-C--:B----4-:R-:W-:Y:S02]  /*2aa0*/  @P0 SHF.L.U32 R11, R2, R15.reuse, RZ ;  /* 0x0000000f020b0219 */ /* 0x090fe400000006ff */
[--C-:B------:R-:W-:Y:S02]  /*2ab0*/  @P0 SHF.R.U64 R7, R7, R0, R6.reuse ;  /* 0x0000000007070219 */ /* 0x100fe40000001206 */
[----:B------:R-:W-:Y:S02]  /*2ac0*/  @P0 LOP3.LUT R5, R8, R12, RZ, 0xfc, !PT ;  /* 0x0000000c08050212 */ /* 0x000fe400078efcff */
[----:B------:R-:W-:Y:S01]  /*2ad0*/  @P0 SHF.R.U32.HI R6, RZ, R0, R6 ;  /* 0x00000000ff060219 */ /* 0x000fe20000011606 */
[----:B------:R-:W-:Y:S01]  /*2ae0*/  IMAD.SHL.U32 R0, R4, 0x4, RZ ;  /* 0x0000000404007824 */ /* 0x000fe200078e00ff */
[----:B------:R-:W-:-:S02]  /*2af0*/  @P0 SHF.L.U64.HI R15, R2, R15, R3 ;  /* 0x0000000f020f0219 */ /* 0x000fc40000010203 */
[----:B------:R-:W-:Y:S02]  /*2b00*/  @P0 LOP3.LUT R2, R11, R7, RZ, 0xfc, !PT ;  /* 0x000000070b020212 */ /* 0x000fe400078efcff */
[----:B------:R-:W-:Y:S02]  /*2b10*/  SHF.L.U64.HI R4, R4, 0x2, R5 ;  /* 0x0000000204047819 */ /* 0x000fe40000010205 */
[----:B------:R-:W-:Y:S02]  /*2b20*/  @P0 LOP3.LUT R3, R15, R6, RZ, 0xfc, !PT ;  /* 0x000000060f030212 */ /* 0x000fe400078efcff */
[----:B------:R-:W-:Y:S02]  /*2b30*/  SHF.L.W.U32.HI R5, R5, 0x2, R2 ;  /* 0x0000000205057819 */ /* 0x000fe40000010e02 */
[----:B------:R-:W-:Y:S02]  /*2b40*/  IADD3 RZ, P0, PT, RZ, -R0, RZ ;  /* 0x80000000ffff7210 */ /* 0x000fe40007f1e0ff */
[----:B------:R-:W-:-:S02]  /*2b50*/  LOP3.LUT R7, RZ, R4, RZ, 0x33, !PT ;  /* 0x00000004ff077212 */ /* 0x000fc400078e33ff */
[----:B------:R-:W-:Y:S02]  /*2b60*/  SHF.L.W.U32.HI R6, R2, 0x2, R3 ;  /* 0x0000000202067819 */ /* 0x000fe40000010e03 */
[----:B------:R-:W-:Y:S02]  /*2b70*/  LOP3.LUT R8, RZ, R5, RZ, 0x33, !PT ;  /* 0x00000005ff087212 */ /* 0x000fe400078e33ff */
[----:B------:R-:W-:Y:S02]  /*2b80*/  IADD3.X R7, P0, PT, RZ, R7, RZ, P0, !PT ;  /* 0x00000007ff077210 */ /* 0x000fe4000071e4ff */
[----:B------:R-:W-:Y:S02]  /*2b90*/  LOP3.LUT R2, RZ, R6, RZ, 0x33, !PT ;  /* 0x00000006ff027212 */ /* 0x000fe400078e33ff */
[----:B------:R-:W-:Y:S02]  /*2ba0*/  IADD3.X R8, P1, PT, RZ, R8, RZ, P0, !PT ;  /* 0x00000008ff087210 */ /* 0x000fe4000073e4ff */
[----:B------:R-:W-:-:S03]  /*2bb0*/  ISETP.GT.U32.AND P3, PT, R5, -0x1, PT ;  /* 0xffffffff0500780c */ /* 0x000fc60003f64070 */
[----:B------:R-:W-:Y:S01]  /*2bc0*/  IMAD.X R2, RZ, RZ, R2, P1 ;  /* 0x000000ffff027224 */ /* 0x000fe200008e0602 */
[----:B------:R-:W-:-:S04]  /*2bd0*/  ISETP.GT.AND.EX P0, PT, R6, -0x1, PT, P3 ;  /* 0xffffffff0600780c */ /* 0x000fc80003f04330 */
[----:B------:R-:W-:Y:S02]  /*2be0*/  SEL R2, R6, R2, P0 ;  /* 0x0000000206027207 */ /* 0x000fe40000000000 */
[----:B------:R-:W-:Y:S02]  /*2bf0*/  SEL R5, R5, R8, P0 ;  /* 0x0000000805057207 */ /* 0x000fe40000000000 */
[----:B------:R-:W-:Y:S02]  /*2c00*/  ISETP.NE.U32.AND P1, PT, R2, RZ, PT ;  /* 0x000000ff0200720c */ /* 0x000fe40003f25070 */
[----:B------:R-:W-:Y:S02]  /*2c10*/  SEL R7, R4, R7, P0 ;  /* 0x0000000704077207 */ /* 0x000fe40000000000 */
[----:B------:R-:W-:Y:S01]  /*2c20*/  SEL R8, R5, R2, !P1 ;  /* 0x0000000205087207 */ /* 0x000fe20004800000 */
[----:B------:R-:W-:-:S05]  /*2c30*/  @!P0 IMAD.MOV R0, RZ, RZ, -R0 ;  /* 0x000000ffff008224 */ /* 0x000fca00078e0a00 */
[----:B------:R-:W0:Y:S02]  /*2c40*/  FLO.U32 R8, R8 ;  /* 0x0000000800087300 */ /* 0x000e2400000e0000 */
[C---:B0-----:R-:W-:Y:S02]  /*2c50*/  IADD3 R9, PT, PT, -R8.reuse, 0x1f, RZ ;  /* 0x0000001f08097810 */ /* 0x041fe40007ffe1ff */
[----:B------:R-:W-:-:S03]  /*2c60*/  IADD3 R8, PT, PT, -R8, 0x3f, RZ ;  /* 0x0000003f08087810 */ /* 0x000fc60007ffe1ff */
[----:B------:R-:W-:-:S05]  /*2c70*/  @P1 IMAD.MOV R8, RZ, RZ, R9 ;  /* 0x000000ffff081224 */ /* 0x000fca00078e0209 */
[----:B------:R-:W-:-:S13]  /*2c80*/  ISETP.NE.AND P1, PT, R8, RZ, PT ;  /* 0x000000ff0800720c */ /* 0x000fda0003f25270 */
[----:B------:R-:W-:Y:S05]  /*2c90*/  @!P1 BRA `(.L_x_24) ;  /* 0x0000000000289947 */ /* 0x000fea0003800000 */
[----:B------:R-:W-:Y:S02]  /*2ca0*/  LOP3.LUT R4, R8, 0x3f, RZ, 0xc0, !PT ;  /* 0x0000003f08047812 */ /* 0x000fe400078ec0ff */
[--C-:B------:R-:W-:Y:S02]  /*2cb0*/  SHF.R.U64 R0, R0, 0x1, R7.reuse ;  /* 0x0000000100007819 */ /* 0x100fe40000001207 */
[CC--:B------:R-:W-:Y:S02]  /*2cc0*/  SHF.L.U64.HI R2, R5.reuse, R4.reuse, R2 ;  /* 0x0000000405027219 */ /* 0x0c0fe40000010202 */
[----:B------:R-:W-:Y:S02]  /*2cd0*/  SHF.L.U32 R5, R5, R4, RZ ;  /* 0x0000000405057219 */ /* 0x000fe400000006ff */
[----:B------:R-:W-:Y:S02]  /*2ce0*/  SHF.R.U32.HI R7, RZ, 0x1, R7 ;  /* 0x00000001ff077819 */ /* 0x000fe40000011607 */
[----:B------:R-:W-:-:S04]  /*2cf0*/  LOP3.LUT R4, R8, 0x3f, RZ, 0xc, !PT ;  /* 0x0000003f08047812 */ /* 0x000fc800078e0cff */
[-CC-:B------:R-:W-:Y:S02]  /*2d00*/  SHF.R.U64 R0, R0, R4.reuse, R7.reuse ;  /* 0x0000000400007219 */ /* 0x180fe40000001207 */
[----:B------:R-:W-:Y:S02]  /*2d10*/  SHF.R.U32.HI R4, RZ, R4, R7 ;  /* 0x00000004ff047219 */ /* 0x000fe40000011607 */
[----:B------:R-:W-:Y:S02]  /*2d20*/  LOP3.LUT R5, R5, R0, RZ, 0xfc, !PT ;  /* 0x0000000005057212 */ /* 0x000fe400078efcff */
[----:B------:R-:W-:-:S07]  /*2d30*/  LOP3.LUT R2, R2, R4, RZ, 0xfc, !PT ;  /* 0x0000000402027212 */ /* 0x000fce00078efcff */
.L_x_24:
[----:B------:R-:W-:Y:S05]  /*2d40*/  BSYNC.RECONVERGENT B2 ;  /* 0x0000000000027941 */ /* 0x000fea0003800200 */
.L_x_23:
[----:B------:R-:W-:Y:S01]  /*2d50*/  IMAD.WIDE.U32 R40, R5, 0x2168c235, RZ ;  /* 0x2168c23505287825 */ /* 0x000fe200078e00ff */
[----:B------:R-:W-:-:S03]  /*2d60*/  SHF.R.U32.HI R3, RZ, 0x1e, R3 ;  /* 0x0000001eff037819 */ /* 0x000fc60000011603 */
[----:B------:R-:W-:Y:S01]  /*2d70*/  IMAD.MOV.U32 R10, RZ, RZ, R41 ;  /* 0x000000ffff0a7224 */ /* 0x000fe200078e0029 */
[----:B------:R-:W-:Y:S01]  /*2d80*/  IADD3 RZ, P1, PT, R40, R40, RZ ;  /* 0x0000002828ff7210 */ /* 0x000fe20007f3e0ff */
[----:B------:R-:W-:Y:S01]  /*2d90*/  IMAD.MOV.U32 R11, RZ, RZ, RZ ;  /* 0x000000ffff0b7224 */ /* 0x000fe200078e00ff */
[----:B------:R-:W-:Y:S01]  /*2da0*/  LEA.HI R6, R6, R3, RZ, 0x1 ;  /* 0x0000000306067211 */ /* 0x000fe200078f08ff */
[----:B------:R-:W-:-:S04]  /*2db0*/  IMAD.HI.U32 R0, R2, -0x36f0255e, RZ ;  /* 0xc90fdaa202007827 */ /* 0x000fc800078e00ff */
[----:B------:R-:W-:-:S04]  /*2dc0*/  IMAD.WIDE.U32 R10, R5, -0x36f0255e, R10 ;  /* 0xc90fdaa2050a7825 */ /* 0x000fc800078e000a */
[C---:B------:R-:W-:Y:S02]  /*2dd0*/  IMAD R5, R2.reuse, -0x36f0255e, RZ ;  /* 0xc90fdaa202057824 */ /* 0x040fe400078e02ff */
[----:B------:R-:W-:-:S04]  /*2de0*/  IMAD.WIDE.U32 R10, P3, R2, 0x2168c235, R10 ;  /* 0x2168c235020a7825 */ /* 0x000fc8000786000a */
[----:B------:R-:W-:Y:S01]  /*2df0*/  IMAD.X R0, RZ, RZ, R0, P3 ;  /* 0x000000ffff007224 */ /* 0x000fe200018e0600 */
[----:B------:R-:W-:Y:S02]  /*2e00*/  IADD3 R5, P3, PT, R5, R11, RZ ;  /* 0x0000000b05057210 */ /* 0x000fe40007f7e0ff */
[----:B------:R-:W-:Y:S02]  /*2e10*/  IADD3.X RZ, P1, PT, R10, R10, RZ, P1, !PT ;  /* 0x0000000a0aff7210 */ /* 0x000fe40000f3e4ff */
[C---:B------:R-:W-:Y:S01]  /*2e20*/  ISETP.GT.U32.AND P4, PT, R5.reuse, RZ, PT ;  /* 0x000000ff0500720c */ /* 0x040fe20003f84070 */
[----:B------:R-:W-:Y:S01]  /*2e30*/  IMAD.X R4, RZ, RZ, R0, P3 ;  /* 0x000000ffff047224 */ /* 0x000fe200018e0600 */
[----:B------:R-:W-:-:S04]  /*2e40*/  IADD3.X R2, P3, PT, R5, R5, RZ, P1, !PT ;  /* 0x0000000505027210 */ /* 0x000fc80000f7e4ff */
[C---:B------:R-:W-:Y:S01]  /*2e50*/  ISETP.GT.AND.EX P1, PT, R4.reuse, RZ, PT, P4 ;  /* 0x000000ff0400720c */ /* 0x040fe20003f24340 */
[----:B------:R-:W-:-:S03]  /*2e60*/  IMAD.X R0, R4, 0x1, R4, P3 ;  /* 0x0000000104007824 */ /* 0x000fc600018e0604 */
[----:B------:R-:W-:Y:S02]  /*2e70*/  SEL R2, R2, R5, P1 ;  /* 0x0000000502027207 */ /* 0x000fe40000800000 */
[----:B------:R-:W-:Y:S02]  /*2e80*/  SEL R0, R0, R4, P1 ;  /* 0x0000000400007207 */ /* 0x000fe40000800000 */
[----:B------:R-:W-:-:S05]  /*2e90*/  IADD3 R4, P3, PT, R2, 0x1, RZ ;  /* 0x0000000102047810 */ /* 0x000fca0007f7e0ff */
[----:B------:R-:W-:Y:S01]  /*2ea0*/  IMAD.X R2, RZ, RZ, R0, P3 ;  /* 0x000000ffff027224 */ /* 0x000fe200018e0600 */
[----:B------:R-:W-:Y:S02]  /*2eb0*/  SEL R0, RZ, 0xffffffff, !P1 ;  /* 0xffffffffff007807 */ /* 0x000fe40004800000 */
[----:B------:R-:W-:Y:S02]  /*2ec0*/  LOP3.LUT P1, R5, R13, 0x80000000, RZ, 0xc0, !PT ;  /* 0x800000000d057812 */ /* 0x000fe4000782c0ff */
[----:B------:R-:W-:Y:S01]  /*2ed0*/  SHF.R.U64 R4, R4, 0xa, R2 ;  /* 0x0000000a04047819 */ /* 0x000fe20000001202 */
[----:B------:R-:W-:Y:S01]  /*2ee0*/  IMAD.IADD R0, R0, 0x1, -R8 ;  /* 0x0000000100007824 */ /* 0x000fe200078e0a08 */
[----:B------:R-:W-:Y:S02]  /*2ef0*/  @!P0 LOP3.LUT R5, R5, 0x80000000, RZ, 0x3c, !PT ;  /* 0x8000000005058812 */ /* 0x000fe400078e3cff */
[----:B------:R-:W-:Y:S01]  /*2f00*/  IADD3 R4, P3, PT, R4, 0x1, RZ ;  /* 0x0000000104047810 */ /* 0x000fe20007f7e0ff */
[----:B------:R-:W-:-:S03]  /*2f10*/  IMAD.SHL.U32 R0, R0, 0x100000, RZ ;  /* 0x0010000000007824 */ /* 0x000fc600078e00ff */
[----:B------:R-:W-:-:S03]  /*2f20*/  LEA.HI.X R2, R2, RZ, RZ, 0x16, P3 ;  /* 0x000000ff02027211 */ /* 0x000fc600018fb4ff */
[----:B------:R-:W-:Y:S01]  /*2f30*/  @P1 IMAD.MOV R6, RZ, RZ, -R6 ;  /* 0x000000ffff061224 */ /* 0x000fe200078e0a06 */
[--C-:B------:R-:W-:Y:S02]  /*2f40*/  SHF.R.U64 R4, R4, 0x1, R2.reuse ;  /* 0x0000000104047819 */ /* 0x100fe40000001202 */
[----:B------:R-:W-:Y:S02]  /*2f50*/  SHF.R.U32.HI R2, RZ, 0x1, R2 ;  /* 0x00000001ff027819 */ /* 0x000fe40000011602 */
[----:B------:R-:W-:-:S04]  /*2f60*/  IADD3 R4, P3, P4, RZ, RZ, R4 ;  /* 0x000000ffff047210 */ /* 0x000fc80007c7e004 */
[----:B------:R-:W-:-:S04]  /*2f70*/  IADD3.X R0, PT, PT, R0, 0x3fe00000, R2, P3, P4 ;  /* 0x3fe0000000007810 */ /* 0x000fc80001fe8402 */
[----:B------:R-:W-:-:S07]  /*2f80*/  LOP3.LUT R3, R0, R5, RZ, 0xfc, !PT ;  /* 0x0000000500037212 */ /* 0x000fce00078efcff */
.L_x_18:
[----:B------:R-:W-:Y:S02]  /*2f90*/  IMAD.MOV.U32 R15, RZ, RZ, 0x0 ;  /* 0x00000000ff0f7424 */ /* 0x000fe400078e00ff */
[----:B------:R-:W-:Y:S02]  /*2fa0*/  IMAD.MOV.U32 R5, RZ, RZ, R3 ;  /* 0x000000ffff057224 */ /* 0x000fe400078e0003 */
[----:B------:R-:W-:Y:S05]  /*2fb0*/  RET.REL.NODEC R14 `(_Z15evaluate_kernelPPKdPdPS2_i) ;  /* 0xffffffd00e107950 */ /* 0x000fea0003c3ffff */
.L_x_25:
[----:B------:R-:W-:-:S00]  /*2fc0*/  BRA `(.L_x_25) ;  /* 0xfffffffc00fc7947 */ /* 0x000fc0000383ffff */
[----:B------:R-:W-:-:S00]  /*2fd0*/  NOP ;  /* 0x0000000000007918 */ /* 0x000fc00000000000 */
        /* <DEDUP_REMOVED lines=10> */
.L_x_26:


//--------------------- .nv.global.init           --------------------------
	.section	.nv.global.init,"aw",@progbits
	.align	16
.nv.global.init:
	.type		__cudart_sin_cos_coeffs,@object
	.size		__cudart_sin_cos_coeffs,(__cudart_i2opi_d - __cudart_sin_cos_coeffs)
__cudart_sin_cos_coeffs:
        /*0000*/ 	.byte	0x46, 0xd2, 0xb0, 0x2c, 0xf1, 0xe5, 0x5a, 0xbe, 0x92, 0xe3, 0xac, 0x69, 0xe3, 0x1d, 0xc7, 0x3e
        /*0010*/ 	.byte	0xa1, 0x62, 0xdb, 0x19, 0xa0, 0x01, 0x2a, 0xbf, 0x18, 0x08, 0x11, 0x11, 0x11, 0x11, 0x81, 0x3f
        /*0020*/ 	.byte	0x54, 0x55, 0x55, 0x55, 0x55, 0x55, 0xc5, 0xbf, 0x00, 0x00, 0x00, 0x00, 0x00, 0x00, 0x00, 0x00
        /*0030*/ 	.byte	0x00, 0x00, 0x00, 0x00, 0x00, 0x00, 0x00, 0x00, 0x64, 0x81, 0xfd, 0x20, 0x83, 0xff, 0xa8, 0xbd
        /*0040*/ 	.byte	0x28, 0x85, 0xef, 0xc1, 0xa7, 0xee, 0x21, 0x3e, 0xd9, 0xe6, 0x06, 0x8e, 0x4f, 0x7e, 0x92, 0xbe
        /*0050*/ 	.byte	0xe9, 0xbc, 0xdd, 0x19, 0xa0, 0x01, 0xfa, 0x3e, 0x47, 0x5d, 0xc1, 0x16, 0x6c, 0xc1, 0x56, 0xbf
        /*0060*/ 	.byte	0x51, 0x55, 0x55, 0x55, 0x55, 0x55, 0xa5, 0x3f, 0x00, 0x00, 0x00, 0x00, 0x00, 0x00, 0xe0, 0xbf
        /*0070*/ 	.byte	0x00, 0x00, 0x00, 0x00, 0x00, 0x00, 0xf0, 0x3f, 0x00, 0x00, 0x00, 0x00, 0x00, 0x00, 0x00, 0x00
	.type		__cudart_i2opi_d,@object
	.size		__cudart_i2opi_d,(.L_3 - __cudart_i2opi_d)
__cudart_i2opi_d:
        /* <DEDUP_REMOVED lines=9> */
.L_3:


//--------------------- .nv.shared.reserved.0     --------------------------
	.section	.nv.shared.reserved.0,"aw",@nobits
	.weak		__nv_reservedSMEM_offset_0_alias
	.size		__nv_reservedSMEM_offset_0_alias, 0, 64
	.other		__nv_reservedSMEM_offset_0_alias,@"STO_CUDA_RESERVED_SHARED STV_DEFAULT"
__nv_reservedSMEM_offset_0_alias:
	.zero		0
	.zero		64


//--------------------- .nv.constant0._Z15evaluate_kernelPPKdPdPS2_i --------------------------
	.section	.nv.constant0._Z15evaluate_kernelPPKdPdPS2_i,"a",@progbits
	.sectionflags	@""
	.align	4
.nv.constant0._Z15evaluate_kernelPPKdPdPS2_i:
	.zero		924


//--------------------- SYMBOLS --------------------------

	.type		.nv.reservedSmem.offset0,@object
	.size		.nv.reservedSmem.offset0,0x4
